//
// Generated by NVIDIA NVVM Compiler
//
// Compiler Build ID: CL-36424714
// Cuda compilation tools, release 13.0, V13.0.88
// Based on NVVM 20.0.0
//

.version 9.0
.target sm_100
.address_size 64

	// .globl	_ZN3cub18CUB_300001_SM_10006detail11EmptyKernelIvEEvv
// _ZZN3cub18CUB_300001_SM_10006detail6select23DeviceSelectSweepKernelINS2_10policy_hubIN4cuda3std3__45tupleIJffEEENS0_8NullTypeEiLb0ELNS0_10SelectImplE1EE10Policy1000EN6thrust24THRUST_300001_SM_1000_NS12zip_iteratorINS8_IJNSF_6detail15normal_iteratorINSF_10device_ptrIfEEEESL_EEEEEPSA_SN_PlNS0_13ScanTileStateIiLb1EEENS7_10__not_fn_tI17is_outside_circleEESA_iNS2_19streaming_context_tIlLb1EEELSB_1EEEvT0_T1_T2_T3_T4_T5_T6_T7_iT8_NS1_7vsmem_tEE19static_temp_storage has been demoted
.global .align 1 .b8 _ZN30_INTERNAL_f2a2e11c_4_k_cu_main4cuda3std3__45__cpo5beginE[1];
.global .align 1 .b8 _ZN30_INTERNAL_f2a2e11c_4_k_cu_main4cuda3std3__45__cpo3endE[1];
.global .align 1 .b8 _ZN30_INTERNAL_f2a2e11c_4_k_cu_main4cuda3std3__45__cpo6cbeginE[1];
.global .align 1 .b8 _ZN30_INTERNAL_f2a2e11c_4_k_cu_main4cuda3std3__45__cpo4cendE[1];
.global .align 1 .b8 _ZN30_INTERNAL_f2a2e11c_4_k_cu_main4cuda3std3__45__cpo6rbeginE[1];
.global .align 1 .b8 _ZN30_INTERNAL_f2a2e11c_4_k_cu_main4cuda3std3__45__cpo4rendE[1];
.global .align 1 .b8 _ZN30_INTERNAL_f2a2e11c_4_k_cu_main4cuda3std3__45__cpo7crbeginE[1];
.global .align 1 .b8 _ZN30_INTERNAL_f2a2e11c_4_k_cu_main4cuda3std3__45__cpo5crendE[1];
.global .align 1 .b8 _ZN30_INTERNAL_f2a2e11c_4_k_cu_main4cuda3std3__432_GLOBAL__N__f2a2e11c_4_k_cu_main6ignoreE[1];
.global .align 1 .b8 _ZN30_INTERNAL_f2a2e11c_4_k_cu_main4cuda3std3__419piecewise_constructE[1];
.global .align 1 .b8 _ZN30_INTERNAL_f2a2e11c_4_k_cu_main4cuda3std3__48in_placeE[1];
.global .align 1 .b8 _ZN30_INTERNAL_f2a2e11c_4_k_cu_main4cuda3std3__420unreachable_sentinelE[1];
.global .align 1 .b8 _ZN30_INTERNAL_f2a2e11c_4_k_cu_main4cuda3std3__47nulloptE[1];
.global .align 1 .b8 _ZN30_INTERNAL_f2a2e11c_4_k_cu_main4cuda3std3__48unexpectE[1];
.global .align 1 .b8 _ZN30_INTERNAL_f2a2e11c_4_k_cu_main4cuda3std6ranges3__45__cpo4swapE[1];
.global .align 1 .b8 _ZN30_INTERNAL_f2a2e11c_4_k_cu_main4cuda3std6ranges3__45__cpo9iter_moveE[1];
.global .align 1 .b8 _ZN30_INTERNAL_f2a2e11c_4_k_cu_main4cuda3std6ranges3__45__cpo5beginE[1];
.global .align 1 .b8 _ZN30_INTERNAL_f2a2e11c_4_k_cu_main4cuda3std6ranges3__45__cpo3endE[1];
.global .align 1 .b8 _ZN30_INTERNAL_f2a2e11c_4_k_cu_main4cuda3std6ranges3__45__cpo6cbeginE[1];
.global .align 1 .b8 _ZN30_INTERNAL_f2a2e11c_4_k_cu_main4cuda3std6ranges3__45__cpo4cendE[1];
.global .align 1 .b8 _ZN30_INTERNAL_f2a2e11c_4_k_cu_main4cuda3std6ranges3__45__cpo7advanceE[1];
.global .align 1 .b8 _ZN30_INTERNAL_f2a2e11c_4_k_cu_main4cuda3std6ranges3__45__cpo9iter_swapE[1];
.global .align 1 .b8 _ZN30_INTERNAL_f2a2e11c_4_k_cu_main4cuda3std6ranges3__45__cpo4nextE[1];
.global .align 1 .b8 _ZN30_INTERNAL_f2a2e11c_4_k_cu_main4cuda3std6ranges3__45__cpo4prevE[1];
.global .align 1 .b8 _ZN30_INTERNAL_f2a2e11c_4_k_cu_main4cuda3std6ranges3__45__cpo4dataE[1];
.global .align 1 .b8 _ZN30_INTERNAL_f2a2e11c_4_k_cu_main4cuda3std6ranges3__45__cpo5cdataE[1];
.global .align 1 .b8 _ZN30_INTERNAL_f2a2e11c_4_k_cu_main4cuda3std6ranges3__45__cpo4sizeE[1];
.global .align 1 .b8 _ZN30_INTERNAL_f2a2e11c_4_k_cu_main4cuda3std6ranges3__45__cpo5ssizeE[1];
.global .align 1 .b8 _ZN30_INTERNAL_f2a2e11c_4_k_cu_main4cuda3std6ranges3__45__cpo8distanceE[1];
.global .align 1 .b8 _ZN30_INTERNAL_f2a2e11c_4_k_cu_main6thrust24THRUST_300001_SM_1000_NS8cuda_cub3parE[1];
.global .align 1 .b8 _ZN30_INTERNAL_f2a2e11c_4_k_cu_main6thrust24THRUST_300001_SM_1000_NS8cuda_cub10par_nosyncE[1];
.global .align 1 .b8 _ZN30_INTERNAL_f2a2e11c_4_k_cu_main6thrust24THRUST_300001_SM_1000_NS6system6detail10sequential3seqE[1];
.global .align 1 .b8 _ZN30_INTERNAL_f2a2e11c_4_k_cu_main6thrust24THRUST_300001_SM_1000_NS12placeholders2_1E[1];
.global .align 1 .b8 _ZN30_INTERNAL_f2a2e11c_4_k_cu_main6thrust24THRUST_300001_SM_1000_NS12placeholders2_2E[1];
.global .align 1 .b8 _ZN30_INTERNAL_f2a2e11c_4_k_cu_main6thrust24THRUST_300001_SM_1000_NS12placeholders2_3E[1];
.global .align 1 .b8 _ZN30_INTERNAL_f2a2e11c_4_k_cu_main6thrust24THRUST_300001_SM_1000_NS12placeholders2_4E[1];
.global .align 1 .b8 _ZN30_INTERNAL_f2a2e11c_4_k_cu_main6thrust24THRUST_300001_SM_1000_NS12placeholders2_5E[1];
.global .align 1 .b8 _ZN30_INTERNAL_f2a2e11c_4_k_cu_main6thrust24THRUST_300001_SM_1000_NS12placeholders2_6E[1];
.global .align 1 .b8 _ZN30_INTERNAL_f2a2e11c_4_k_cu_main6thrust24THRUST_300001_SM_1000_NS12placeholders2_7E[1];
.global .align 1 .b8 _ZN30_INTERNAL_f2a2e11c_4_k_cu_main6thrust24THRUST_300001_SM_1000_NS12placeholders2_8E[1];
.global .align 1 .b8 _ZN30_INTERNAL_f2a2e11c_4_k_cu_main6thrust24THRUST_300001_SM_1000_NS12placeholders2_9E[1];
.global .align 1 .b8 _ZN30_INTERNAL_f2a2e11c_4_k_cu_main6thrust24THRUST_300001_SM_1000_NS12placeholders3_10E[1];
.global .align 1 .b8 _ZN30_INTERNAL_f2a2e11c_4_k_cu_main6thrust24THRUST_300001_SM_1000_NS3seqE[1];

.visible .entry _ZN3cub18CUB_300001_SM_10006detail11EmptyKernelIvEEvv()
{


	ret;

}
	// .globl	_ZN3cub18CUB_300001_SM_10006detail8for_each13static_kernelINS2_12policy_hub_t12policy_500_tEmN6thrust24THRUST_300001_SM_1000_NS8cuda_cub20__uninitialized_fill7functorINS7_10device_ptrIfEEfEEEEvT0_T1_
.visible .entry _ZN3cub18CUB_300001_SM_10006detail8for_each13static_kernelINS2_12policy_hub_t12policy_500_tEmN6thrust24THRUST_300001_SM_1000_NS8cuda_cub20__uninitialized_fill7functorINS7_10device_ptrIfEEfEEEEvT0_T1_(
	.param .u64 _ZN3cub18CUB_300001_SM_10006detail8for_each13static_kernelINS2_12policy_hub_t12policy_500_tEmN6thrust24THRUST_300001_SM_1000_NS8cuda_cub20__uninitialized_fill7functorINS7_10device_ptrIfEEfEEEEvT0_T1__param_0,
	.param .align 8 .b8 _ZN3cub18CUB_300001_SM_10006detail8for_each13static_kernelINS2_12policy_hub_t12policy_500_tEmN6thrust24THRUST_300001_SM_1000_NS8cuda_cub20__uninitialized_fill7functorINS7_10device_ptrIfEEfEEEEvT0_T1__param_1[16]
)
.maxntid 256
{
	.reg .pred 	%p<4>;
	.reg .b16 	%rs<5>;
	.reg .b32 	%r<10>;
	.reg .b32 	%f<3>;
	.reg .b64 	%rd<16>;

	ld.param.f32 	%f2, [_ZN3cub18CUB_300001_SM_10006detail8for_each13static_kernelINS2_12policy_hub_t12policy_500_tEmN6thrust24THRUST_300001_SM_1000_NS8cuda_cub20__uninitialized_fill7functorINS7_10device_ptrIfEEfEEEEvT0_T1__param_1+8];
	ld.param.u64 	%rd4, [_ZN3cub18CUB_300001_SM_10006detail8for_each13static_kernelINS2_12policy_hub_t12policy_500_tEmN6thrust24THRUST_300001_SM_1000_NS8cuda_cub20__uninitialized_fill7functorINS7_10device_ptrIfEEfEEEEvT0_T1__param_1];
	ld.param.u64 	%rd5, [_ZN3cub18CUB_300001_SM_10006detail8for_each13static_kernelINS2_12policy_hub_t12policy_500_tEmN6thrust24THRUST_300001_SM_1000_NS8cuda_cub20__uninitialized_fill7functorINS7_10device_ptrIfEEfEEEEvT0_T1__param_0];
	mov.u32 	%r7, %ctaid.x;
	mul.wide.u32 	%rd1, %r7, 512;
	sub.s64 	%rd2, %rd5, %rd1;
	setp.lt.u64 	%p1, %rd2, 512;
	@%p1 bra 	$L__BB1_2;
	mov.u32 	%r9, %tid.x;
	cvta.to.global.u64 	%rd11, %rd4;
	cvt.u64.u32 	%rd12, %r9;
	add.s64 	%rd13, %rd1, %rd12;
	shl.b64 	%rd14, %rd13, 2;
	add.s64 	%rd15, %rd11, %rd14;
	st.global.f32 	[%rd15], %f2;
	st.global.f32 	[%rd15+1024], %f2;
	bra.uni 	$L__BB1_6;
$L__BB1_2:
	cvta.to.global.u64 	%rd6, %rd4;
	mov.u32 	%r1, %tid.x;
	cvt.u64.u32 	%rd7, %r1;
	setp.le.u64 	%p2, %rd2, %rd7;
	add.s64 	%rd8, %rd1, %rd7;
	shl.b64 	%rd9, %rd8, 2;
	add.s64 	%rd3, %rd6, %rd9;
	@%p2 bra 	$L__BB1_4;
	st.global.f32 	[%rd3], %f2;
$L__BB1_4:
	add.s32 	%r8, %r1, 256;
	cvt.u64.u32 	%rd10, %r8;
	setp.le.u64 	%p3, %rd2, %rd10;
	@%p3 bra 	$L__BB1_6;
	st.global.f32 	[%rd3+1024], %f2;
$L__BB1_6:
	ret;

}
	// .globl	_ZN3cub18CUB_300001_SM_10006detail4scan23DeviceCompactInitKernelINS0_13ScanTileStateIiLb1EEEPlEEvT_iT0_
.visible .entry _ZN3cub18CUB_300001_SM_10006detail4scan23DeviceCompactInitKernelINS0_13ScanTileStateIiLb1EEEPlEEvT_iT0_(
	.param .align 8 .b8 _ZN3cub18CUB_300001_SM_10006detail4scan23DeviceCompactInitKernelINS0_13ScanTileStateIiLb1EEEPlEEvT_iT0__param_0[8],
	.param .u32 _ZN3cub18CUB_300001_SM_10006detail4scan23DeviceCompactInitKernelINS0_13ScanTileStateIiLb1EEEPlEEvT_iT0__param_1,
	.param .u64 .ptr .align 1 _ZN3cub18CUB_300001_SM_10006detail4scan23DeviceCompactInitKernelINS0_13ScanTileStateIiLb1EEEPlEEvT_iT0__param_2
)
{
	.reg .pred 	%p<6>;
	.reg .b32 	%r<11>;
	.reg .b64 	%rd<10>;

	ld.param.u64 	%rd3, [_ZN3cub18CUB_300001_SM_10006detail4scan23DeviceCompactInitKernelINS0_13ScanTileStateIiLb1EEEPlEEvT_iT0__param_0];
	ld.param.u32 	%r4, [_ZN3cub18CUB_300001_SM_10006detail4scan23DeviceCompactInitKernelINS0_13ScanTileStateIiLb1EEEPlEEvT_iT0__param_1];
	ld.param.u64 	%rd2, [_ZN3cub18CUB_300001_SM_10006detail4scan23DeviceCompactInitKernelINS0_13ScanTileStateIiLb1EEEPlEEvT_iT0__param_2];
	cvta.to.global.u64 	%rd1, %rd3;
	mov.u32 	%r1, %ctaid.x;
	mov.u32 	%r5, %ntid.x;
	mov.u32 	%r2, %tid.x;
	mad.lo.s32 	%r3, %r1, %r5, %r2;
	setp.ge.s32 	%p1, %r3, %r4;
	@%p1 bra 	$L__BB2_2;
	mul.wide.s32 	%rd4, %r3, 8;
	add.s64 	%rd5, %rd1, %rd4;
	mov.b32 	%r6, 0;
	mov.b32 	%r7, 99;
	st.global.v2.u32 	[%rd5+256], {%r7, %r6};
$L__BB2_2:
	setp.ne.s32 	%p2, %r1, 0;
	setp.gt.u32 	%p3, %r2, 31;
	or.pred  	%p4, %p2, %p3;
	@%p4 bra 	$L__BB2_4;
	mul.wide.u32 	%rd6, %r2, 8;
	add.s64 	%rd7, %rd1, %rd6;
	mov.b32 	%r9, 0;
	st.global.v2.u32 	[%rd7], {%r9, %r9};
$L__BB2_4:
	or.b32  	%r10, %r1, %r2;
	setp.ne.s32 	%p5, %r10, 0;
	@%p5 bra 	$L__BB2_6;
	cvta.to.global.u64 	%rd8, %rd2;
	mov.b64 	%rd9, 0;
	st.global.u64 	[%rd8], %rd9;
$L__BB2_6:
	ret;

}
	// .globl	_ZN3cub18CUB_300001_SM_10006detail6select23DeviceSelectSweepKernelINS2_10policy_hubIN4cuda3std3__45tupleIJffEEENS0_8NullTypeEiLb0ELNS0_10SelectImplE1EE10Policy1000EN6thrust24THRUST_300001_SM_1000_NS12zip_iteratorINS8_IJNSF_6detail15normal_iteratorINSF_10device_ptrIfEEEESL_EEEEEPSA_SN_PlNS0_13ScanTileStateIiLb1EEENS7_10__not_fn_tI17is_outside_circleEESA_iNS2_19streaming_context_tIlLb1EEELSB_1EEEvT0_T1_T2_T3_T4_T5_T6_T7_iT8_NS1_7vsmem_tE
.visible .entry _ZN3cub18CUB_300001_SM_10006detail6select23DeviceSelectSweepKernelINS2_10policy_hubIN4cuda3std3__45tupleIJffEEENS0_8NullTypeEiLb0ELNS0_10SelectImplE1EE10Policy1000EN6thrust24THRUST_300001_SM_1000_NS12zip_iteratorINS8_IJNSF_6detail15normal_iteratorINSF_10device_ptrIfEEEESL_EEEEEPSA_SN_PlNS0_13ScanTileStateIiLb1EEENS7_10__not_fn_tI17is_outside_circleEESA_iNS2_19streaming_context_tIlLb1EEELSB_1EEEvT0_T1_T2_T3_T4_T5_T6_T7_iT8_NS1_7vsmem_tE(
	.param .align 8 .b8 _ZN3cub18CUB_300001_SM_10006detail6select23DeviceSelectSweepKernelINS2_10policy_hubIN4cuda3std3__45tupleIJffEEENS0_8NullTypeEiLb0ELNS0_10SelectImplE1EE10Policy1000EN6thrust24THRUST_300001_SM_1000_NS12zip_iteratorINS8_IJNSF_6detail15normal_iteratorINSF_10device_ptrIfEEEESL_EEEEEPSA_SN_PlNS0_13ScanTileStateIiLb1EEENS7_10__not_fn_tI17is_outside_circleEESA_iNS2_19streaming_context_tIlLb1EEELSB_1EEEvT0_T1_T2_T3_T4_T5_T6_T7_iT8_NS1_7vsmem_tE_param_0[16],
	.param .u64 .ptr .align 1 _ZN3cub18CUB_300001_SM_10006detail6select23DeviceSelectSweepKernelINS2_10policy_hubIN4cuda3std3__45tupleIJffEEENS0_8NullTypeEiLb0ELNS0_10SelectImplE1EE10Policy1000EN6thrust24THRUST_300001_SM_1000_NS12zip_iteratorINS8_IJNSF_6detail15normal_iteratorINSF_10device_ptrIfEEEESL_EEEEEPSA_SN_PlNS0_13ScanTileStateIiLb1EEENS7_10__not_fn_tI17is_outside_circleEESA_iNS2_19streaming_context_tIlLb1EEELSB_1EEEvT0_T1_T2_T3_T4_T5_T6_T7_iT8_NS1_7vsmem_tE_param_1,
	.param .align 8 .b8 _ZN3cub18CUB_300001_SM_10006detail6select23DeviceSelectSweepKernelINS2_10policy_hubIN4cuda3std3__45tupleIJffEEENS0_8NullTypeEiLb0ELNS0_10SelectImplE1EE10Policy1000EN6thrust24THRUST_300001_SM_1000_NS12zip_iteratorINS8_IJNSF_6detail15normal_iteratorINSF_10device_ptrIfEEEESL_EEEEEPSA_SN_PlNS0_13ScanTileStateIiLb1EEENS7_10__not_fn_tI17is_outside_circleEESA_iNS2_19streaming_context_tIlLb1EEELSB_1EEEvT0_T1_T2_T3_T4_T5_T6_T7_iT8_NS1_7vsmem_tE_param_2[16],
	.param .u64 .ptr .align 1 _ZN3cub18CUB_300001_SM_10006detail6select23DeviceSelectSweepKernelINS2_10policy_hubIN4cuda3std3__45tupleIJffEEENS0_8NullTypeEiLb0ELNS0_10SelectImplE1EE10Policy1000EN6thrust24THRUST_300001_SM_1000_NS12zip_iteratorINS8_IJNSF_6detail15normal_iteratorINSF_10device_ptrIfEEEESL_EEEEEPSA_SN_PlNS0_13ScanTileStateIiLb1EEENS7_10__not_fn_tI17is_outside_circleEESA_iNS2_19streaming_context_tIlLb1EEELSB_1EEEvT0_T1_T2_T3_T4_T5_T6_T7_iT8_NS1_7vsmem_tE_param_3,
	.param .align 8 .b8 _ZN3cub18CUB_300001_SM_10006detail6select23DeviceSelectSweepKernelINS2_10policy_hubIN4cuda3std3__45tupleIJffEEENS0_8NullTypeEiLb0ELNS0_10SelectImplE1EE10Policy1000EN6thrust24THRUST_300001_SM_1000_NS12zip_iteratorINS8_IJNSF_6detail15normal_iteratorINSF_10device_ptrIfEEEESL_EEEEEPSA_SN_PlNS0_13ScanTileStateIiLb1EEENS7_10__not_fn_tI17is_outside_circleEESA_iNS2_19streaming_context_tIlLb1EEELSB_1EEEvT0_T1_T2_T3_T4_T5_T6_T7_iT8_NS1_7vsmem_tE_param_4[8],
	.param .align 1 .b8 _ZN3cub18CUB_300001_SM_10006detail6select23DeviceSelectSweepKernelINS2_10policy_hubIN4cuda3std3__45tupleIJffEEENS0_8NullTypeEiLb0ELNS0_10SelectImplE1EE10Policy1000EN6thrust24THRUST_300001_SM_1000_NS12zip_iteratorINS8_IJNSF_6detail15normal_iteratorINSF_10device_ptrIfEEEESL_EEEEEPSA_SN_PlNS0_13ScanTileStateIiLb1EEENS7_10__not_fn_tI17is_outside_circleEESA_iNS2_19streaming_context_tIlLb1EEELSB_1EEEvT0_T1_T2_T3_T4_T5_T6_T7_iT8_NS1_7vsmem_tE_param_5[1],
	.param .align 1 .b8 _ZN3cub18CUB_300001_SM_10006detail6select23DeviceSelectSweepKernelINS2_10policy_hubIN4cuda3std3__45tupleIJffEEENS0_8NullTypeEiLb0ELNS0_10SelectImplE1EE10Policy1000EN6thrust24THRUST_300001_SM_1000_NS12zip_iteratorINS8_IJNSF_6detail15normal_iteratorINSF_10device_ptrIfEEEESL_EEEEEPSA_SN_PlNS0_13ScanTileStateIiLb1EEENS7_10__not_fn_tI17is_outside_circleEESA_iNS2_19streaming_context_tIlLb1EEELSB_1EEEvT0_T1_T2_T3_T4_T5_T6_T7_iT8_NS1_7vsmem_tE_param_6[1],
	.param .u32 _ZN3cub18CUB_300001_SM_10006detail6select23DeviceSelectSweepKernelINS2_10policy_hubIN4cuda3std3__45tupleIJffEEENS0_8NullTypeEiLb0ELNS0_10SelectImplE1EE10Policy1000EN6thrust24THRUST_300001_SM_1000_NS12zip_iteratorINS8_IJNSF_6detail15normal_iteratorINSF_10device_ptrIfEEEESL_EEEEEPSA_SN_PlNS0_13ScanTileStateIiLb1EEENS7_10__not_fn_tI17is_outside_circleEESA_iNS2_19streaming_context_tIlLb1EEELSB_1EEEvT0_T1_T2_T3_T4_T5_T6_T7_iT8_NS1_7vsmem_tE_param_7,
	.param .u32 _ZN3cub18CUB_300001_SM_10006detail6select23DeviceSelectSweepKernelINS2_10policy_hubIN4cuda3std3__45tupleIJffEEENS0_8NullTypeEiLb0ELNS0_10SelectImplE1EE10Policy1000EN6thrust24THRUST_300001_SM_1000_NS12zip_iteratorINS8_IJNSF_6detail15normal_iteratorINSF_10device_ptrIfEEEESL_EEEEEPSA_SN_PlNS0_13ScanTileStateIiLb1EEENS7_10__not_fn_tI17is_outside_circleEESA_iNS2_19streaming_context_tIlLb1EEELSB_1EEEvT0_T1_T2_T3_T4_T5_T6_T7_iT8_NS1_7vsmem_tE_param_8,
	.param .align 8 .b8 _ZN3cub18CUB_300001_SM_10006detail6select23DeviceSelectSweepKernelINS2_10policy_hubIN4cuda3std3__45tupleIJffEEENS0_8NullTypeEiLb0ELNS0_10SelectImplE1EE10Policy1000EN6thrust24THRUST_300001_SM_1000_NS12zip_iteratorINS8_IJNSF_6detail15normal_iteratorINSF_10device_ptrIfEEEESL_EEEEEPSA_SN_PlNS0_13ScanTileStateIiLb1EEENS7_10__not_fn_tI17is_outside_circleEESA_iNS2_19streaming_context_tIlLb1EEELSB_1EEEvT0_T1_T2_T3_T4_T5_T6_T7_iT8_NS1_7vsmem_tE_param_9[40],
	.param .align 8 .b8 _ZN3cub18CUB_300001_SM_10006detail6select23DeviceSelectSweepKernelINS2_10policy_hubIN4cuda3std3__45tupleIJffEEENS0_8NullTypeEiLb0ELNS0_10SelectImplE1EE10Policy1000EN6thrust24THRUST_300001_SM_1000_NS12zip_iteratorINS8_IJNSF_6detail15normal_iteratorINSF_10device_ptrIfEEEESL_EEEEEPSA_SN_PlNS0_13ScanTileStateIiLb1EEENS7_10__not_fn_tI17is_outside_circleEESA_iNS2_19streaming_context_tIlLb1EEELSB_1EEEvT0_T1_T2_T3_T4_T5_T6_T7_iT8_NS1_7vsmem_tE_param_10[8]
)
.maxntid 128
{
	.reg .pred 	%p<259>;
	.reg .b16 	%rs<56>;
	.reg .b32 	%r<817>;
	.reg .b32 	%f<171>;
	.reg .b64 	%rd<480>;
	// demoted variable
	.shared .align 16 .b8 _ZZN3cub18CUB_300001_SM_10006detail6select23DeviceSelectSweepKernelINS2_10policy_hubIN4cuda3std3__45tupleIJffEEENS0_8NullTypeEiLb0ELNS0_10SelectImplE1EE10Policy1000EN6thrust24THRUST_300001_SM_1000_NS12zip_iteratorINS8_IJNSF_6detail15normal_iteratorINSF_10device_ptrIfEEEESL_EEEEEPSA_SN_PlNS0_13ScanTileStateIiLb1EEENS7_10__not_fn_tI17is_outside_circleEESA_iNS2_19streaming_context_tIlLb1EEELSB_1EEEvT0_T1_T2_T3_T4_T5_T6_T7_iT8_NS1_7vsmem_tEE19static_temp_storage[5120];
	ld.param.u64 	%rd2, [_ZN3cub18CUB_300001_SM_10006detail6select23DeviceSelectSweepKernelINS2_10policy_hubIN4cuda3std3__45tupleIJffEEENS0_8NullTypeEiLb0ELNS0_10SelectImplE1EE10Policy1000EN6thrust24THRUST_300001_SM_1000_NS12zip_iteratorINS8_IJNSF_6detail15normal_iteratorINSF_10device_ptrIfEEEESL_EEEEEPSA_SN_PlNS0_13ScanTileStateIiLb1EEENS7_10__not_fn_tI17is_outside_circleEESA_iNS2_19streaming_context_tIlLb1EEELSB_1EEEvT0_T1_T2_T3_T4_T5_T6_T7_iT8_NS1_7vsmem_tE_param_4];
	ld.param.u64 	%rd130, [_ZN3cub18CUB_300001_SM_10006detail6select23DeviceSelectSweepKernelINS2_10policy_hubIN4cuda3std3__45tupleIJffEEENS0_8NullTypeEiLb0ELNS0_10SelectImplE1EE10Policy1000EN6thrust24THRUST_300001_SM_1000_NS12zip_iteratorINS8_IJNSF_6detail15normal_iteratorINSF_10device_ptrIfEEEESL_EEEEEPSA_SN_PlNS0_13ScanTileStateIiLb1EEENS7_10__not_fn_tI17is_outside_circleEESA_iNS2_19streaming_context_tIlLb1EEELSB_1EEEvT0_T1_T2_T3_T4_T5_T6_T7_iT8_NS1_7vsmem_tE_param_2+8];
	ld.param.u64 	%rd131, [_ZN3cub18CUB_300001_SM_10006detail6select23DeviceSelectSweepKernelINS2_10policy_hubIN4cuda3std3__45tupleIJffEEENS0_8NullTypeEiLb0ELNS0_10SelectImplE1EE10Policy1000EN6thrust24THRUST_300001_SM_1000_NS12zip_iteratorINS8_IJNSF_6detail15normal_iteratorINSF_10device_ptrIfEEEESL_EEEEEPSA_SN_PlNS0_13ScanTileStateIiLb1EEENS7_10__not_fn_tI17is_outside_circleEESA_iNS2_19streaming_context_tIlLb1EEELSB_1EEEvT0_T1_T2_T3_T4_T5_T6_T7_iT8_NS1_7vsmem_tE_param_2];
	ld.param.u64 	%rd132, [_ZN3cub18CUB_300001_SM_10006detail6select23DeviceSelectSweepKernelINS2_10policy_hubIN4cuda3std3__45tupleIJffEEENS0_8NullTypeEiLb0ELNS0_10SelectImplE1EE10Policy1000EN6thrust24THRUST_300001_SM_1000_NS12zip_iteratorINS8_IJNSF_6detail15normal_iteratorINSF_10device_ptrIfEEEESL_EEEEEPSA_SN_PlNS0_13ScanTileStateIiLb1EEENS7_10__not_fn_tI17is_outside_circleEESA_iNS2_19streaming_context_tIlLb1EEELSB_1EEEvT0_T1_T2_T3_T4_T5_T6_T7_iT8_NS1_7vsmem_tE_param_0+8];
	ld.param.u64 	%rd133, [_ZN3cub18CUB_300001_SM_10006detail6select23DeviceSelectSweepKernelINS2_10policy_hubIN4cuda3std3__45tupleIJffEEENS0_8NullTypeEiLb0ELNS0_10SelectImplE1EE10Policy1000EN6thrust24THRUST_300001_SM_1000_NS12zip_iteratorINS8_IJNSF_6detail15normal_iteratorINSF_10device_ptrIfEEEESL_EEEEEPSA_SN_PlNS0_13ScanTileStateIiLb1EEENS7_10__not_fn_tI17is_outside_circleEESA_iNS2_19streaming_context_tIlLb1EEELSB_1EEEvT0_T1_T2_T3_T4_T5_T6_T7_iT8_NS1_7vsmem_tE_param_0];
	ld.param.u32 	%r240, [_ZN3cub18CUB_300001_SM_10006detail6select23DeviceSelectSweepKernelINS2_10policy_hubIN4cuda3std3__45tupleIJffEEENS0_8NullTypeEiLb0ELNS0_10SelectImplE1EE10Policy1000EN6thrust24THRUST_300001_SM_1000_NS12zip_iteratorINS8_IJNSF_6detail15normal_iteratorINSF_10device_ptrIfEEEESL_EEEEEPSA_SN_PlNS0_13ScanTileStateIiLb1EEENS7_10__not_fn_tI17is_outside_circleEESA_iNS2_19streaming_context_tIlLb1EEELSB_1EEEvT0_T1_T2_T3_T4_T5_T6_T7_iT8_NS1_7vsmem_tE_param_8];
	mov.b64 	%rd134, _ZN3cub18CUB_300001_SM_10006detail6select23DeviceSelectSweepKernelINS2_10policy_hubIN4cuda3std3__45tupleIJffEEENS0_8NullTypeEiLb0ELNS0_10SelectImplE1EE10Policy1000EN6thrust24THRUST_300001_SM_1000_NS12zip_iteratorINS8_IJNSF_6detail15normal_iteratorINSF_10device_ptrIfEEEESL_EEEEEPSA_SN_PlNS0_13ScanTileStateIiLb1EEENS7_10__not_fn_tI17is_outside_circleEESA_iNS2_19streaming_context_tIlLb1EEELSB_1EEEvT0_T1_T2_T3_T4_T5_T6_T7_iT8_NS1_7vsmem_tE_param_9;
	mov.u64 	%rd1, %rd134;
	cvta.to.global.u64 	%rd3, %rd133;
	cvta.to.global.u64 	%rd4, %rd132;
	cvta.to.global.u64 	%rd5, %rd131;
	cvta.to.global.u64 	%rd6, %rd130;
	mov.u32 	%r241, %ctaid.x;
	mov.u32 	%r242, %nctaid.y;
	mov.u32 	%r243, %ctaid.y;
	mad.lo.s32 	%r1, %r241, %r242, %r243;
	mul.lo.s32 	%r2, %r1, 640;
	add.s32 	%r244, %r240, -1;
	setp.ge.s32 	%p1, %r1, %r244;
	@%p1 bra 	$L__BB3_129;
	setp.ne.s32 	%p152, %r1, 0;
	@%p152 bra 	$L__BB3_54;
	ld.param.u8 	%rs45, [%rd1];
	setp.eq.s16 	%p221, %rs45, 0;
	ld.param.u64 	%rd366, [%rd1+16];
	selp.b64 	%rd367, %rd366, 0, %p221;
	cvt.u64.u32 	%rd368, %r2;
	add.s64 	%rd369, %rd367, %rd368;
	mov.u32 	%r768, %tid.x;
	mul.lo.s32 	%r718, %r768, 5;
	cvt.u64.u32 	%rd370, %r718;
	add.s64 	%rd371, %rd369, %rd370;
	shl.b64 	%rd372, %rd371, 2;
	add.s64 	%rd373, %rd3, %rd372;
	add.s64 	%rd374, %rd4, %rd372;
	ld.global.f32 	%f1, [%rd373];
	ld.global.f32 	%f2, [%rd374];
	ld.global.f32 	%f3, [%rd373+4];
	ld.global.f32 	%f4, [%rd374+4];
	ld.global.f32 	%f5, [%rd373+8];
	ld.global.f32 	%f6, [%rd374+8];
	ld.global.f32 	%f7, [%rd373+12];
	ld.global.f32 	%f8, [%rd374+12];
	ld.global.f32 	%f9, [%rd373+16];
	ld.global.f32 	%f10, [%rd374+16];
	mul.f32 	%f136, %f2, %f2;
	fma.rn.f32 	%f11, %f1, %f1, %f136;
	setp.leu.f32 	%p222, %f11, 0f3F800000;
	selp.u32 	%r4, 1, 0, %p222;
	mul.f32 	%f137, %f4, %f4;
	fma.rn.f32 	%f12, %f3, %f3, %f137;
	setp.leu.f32 	%p223, %f12, 0f3F800000;
	selp.u32 	%r719, 1, 0, %p223;
	mul.f32 	%f138, %f6, %f6;
	fma.rn.f32 	%f13, %f5, %f5, %f138;
	setp.leu.f32 	%p224, %f13, 0f3F800000;
	selp.u32 	%r720, 1, 0, %p224;
	mul.f32 	%f139, %f8, %f8;
	fma.rn.f32 	%f14, %f7, %f7, %f139;
	setp.leu.f32 	%p225, %f14, 0f3F800000;
	selp.u32 	%r721, 1, 0, %p225;
	mul.f32 	%f140, %f10, %f10;
	fma.rn.f32 	%f15, %f9, %f9, %f140;
	setp.leu.f32 	%p226, %f15, 0f3F800000;
	selp.u32 	%r722, 1, 0, %p226;
	bar.sync 	0;
	add.s32 	%r5, %r719, %r4;
	add.s32 	%r6, %r5, %r720;
	add.s32 	%r7, %r6, %r721;
	add.s32 	%r692, %r7, %r722;
	shr.u32 	%r9, %r768, 5;
	// begin inline asm
	mov.u32 %r687, %laneid;
	// end inline asm
	mov.b32 	%r690, 1;
	mov.b32 	%r715, 0;
	mov.b32 	%r717, -1;
	// begin inline asm
	{  .reg .s32 r0;  .reg .pred p;  shfl.sync.up.b32 r0|p, %r692, %r690, %r715, %r717;  @p add.s32 r0, r0, %r692;  mov.s32 %r688, r0;}
	// end inline asm
	mov.b32 	%r696, 2;
	// begin inline asm
	{  .reg .s32 r0;  .reg .pred p;  shfl.sync.up.b32 r0|p, %r688, %r696, %r715, %r717;  @p add.s32 r0, r0, %r688;  mov.s32 %r694, r0;}
	// end inline asm
	mov.b32 	%r702, 4;
	// begin inline asm
	{  .reg .s32 r0;  .reg .pred p;  shfl.sync.up.b32 r0|p, %r694, %r702, %r715, %r717;  @p add.s32 r0, r0, %r694;  mov.s32 %r700, r0;}
	// end inline asm
	mov.b32 	%r708, 8;
	// begin inline asm
	{  .reg .s32 r0;  .reg .pred p;  shfl.sync.up.b32 r0|p, %r700, %r708, %r715, %r717;  @p add.s32 r0, r0, %r700;  mov.s32 %r706, r0;}
	// end inline asm
	mov.b32 	%r714, 16;
	// begin inline asm
	{  .reg .s32 r0;  .reg .pred p;  shfl.sync.up.b32 r0|p, %r706, %r714, %r715, %r717;  @p add.s32 r0, r0, %r706;  mov.s32 %r712, r0;}
	// end inline asm
	setp.ne.s32 	%p227, %r687, 31;
	@%p227 bra 	$L__BB3_4;
	shl.b32 	%r723, %r9, 2;
	mov.u32 	%r724, _ZZN3cub18CUB_300001_SM_10006detail6select23DeviceSelectSweepKernelINS2_10policy_hubIN4cuda3std3__45tupleIJffEEENS0_8NullTypeEiLb0ELNS0_10SelectImplE1EE10Policy1000EN6thrust24THRUST_300001_SM_1000_NS12zip_iteratorINS8_IJNSF_6detail15normal_iteratorINSF_10device_ptrIfEEEESL_EEEEEPSA_SN_PlNS0_13ScanTileStateIiLb1EEENS7_10__not_fn_tI17is_outside_circleEESA_iNS2_19streaming_context_tIlLb1EEELSB_1EEEvT0_T1_T2_T3_T4_T5_T6_T7_iT8_NS1_7vsmem_tEE19static_temp_storage;
	add.s32 	%r725, %r724, %r723;
	st.shared.u32 	[%r725], %r712;
$L__BB3_4:
	bar.sync 	0;
	ld.shared.v4.u32 	{%r12, %r13, %r14, %r15}, [_ZZN3cub18CUB_300001_SM_10006detail6select23DeviceSelectSweepKernelINS2_10policy_hubIN4cuda3std3__45tupleIJffEEENS0_8NullTypeEiLb0ELNS0_10SelectImplE1EE10Policy1000EN6thrust24THRUST_300001_SM_1000_NS12zip_iteratorINS8_IJNSF_6detail15normal_iteratorINSF_10device_ptrIfEEEESL_EEEEEPSA_SN_PlNS0_13ScanTileStateIiLb1EEENS7_10__not_fn_tI17is_outside_circleEESA_iNS2_19streaming_context_tIlLb1EEELSB_1EEEvT0_T1_T2_T3_T4_T5_T6_T7_iT8_NS1_7vsmem_tEE19static_temp_storage];
	add.s32 	%r726, %r13, %r12;
	setp.eq.s32 	%p228, %r9, 2;
	selp.b32 	%r727, %r726, %r12, %p228;
	add.s32 	%r728, %r726, %r14;
	setp.eq.s32 	%p229, %r9, 3;
	selp.b32 	%r729, %r728, %r727, %p229;
	add.s32 	%r16, %r728, %r15;
	setp.lt.u32 	%p230, %r768, 32;
	selp.b32 	%r730, 0, %r729, %p230;
	setp.eq.s32 	%p231, %r687, 0;
	sub.s32 	%r731, %r712, %r692;
	selp.b32 	%r732, 0, %r731, %p231;
	add.s32 	%r17, %r730, %r732;
	add.s32 	%r18, %r17, %r4;
	add.s32 	%r19, %r5, %r17;
	add.s32 	%r20, %r6, %r17;
	add.s32 	%r21, %r7, %r17;
	setp.ne.s32 	%p232, %r768, 0;
	@%p232 bra 	$L__BB3_6;
	add.s64 	%rd375, %rd2, 256;
	mov.b32 	%r733, 101;
	// begin inline asm
	st.release.gpu.v2.u32 [%rd375], {%r733, %r16};
	// end inline asm
$L__BB3_6:
	setp.gt.s32 	%p233, %r16, 128;
	@%p233 bra 	$L__BB3_27;
	setp.leu.f32 	%p234, %f11, 0f3F800000;
	ld.param.u64 	%rd376, [%rd1+24];
	cvta.to.global.u64 	%rd7, %rd376;
	@%p234 bra 	$L__BB3_8;
	bra.uni 	$L__BB3_11;
$L__BB3_8:
	setp.ne.s16 	%p235, %rs45, 0;
	mov.b64 	%rd441, 0;
	@%p235 bra 	$L__BB3_10;
	ld.global.u64 	%rd441, [%rd7];
$L__BB3_10:
	cvt.s64.s32 	%rd378, %r17;
	add.s64 	%rd379, %rd441, %rd378;
	shl.b64 	%rd380, %rd379, 2;
	add.s64 	%rd381, %rd5, %rd380;
	add.s64 	%rd382, %rd6, %rd380;
	st.global.f32 	[%rd381], %f1;
	st.global.f32 	[%rd382], %f2;
$L__BB3_11:
	setp.gt.f32 	%p236, %f12, 0f3F800000;
	@%p236 bra 	$L__BB3_15;
	setp.ne.s16 	%p237, %rs45, 0;
	mov.b64 	%rd442, 0;
	@%p237 bra 	$L__BB3_14;
	ld.global.u64 	%rd442, [%rd7];
$L__BB3_14:
	cvt.s64.s32 	%rd384, %r18;
	add.s64 	%rd385, %rd442, %rd384;
	shl.b64 	%rd386, %rd385, 2;
	add.s64 	%rd387, %rd5, %rd386;
	add.s64 	%rd388, %rd6, %rd386;
	st.global.f32 	[%rd387], %f3;
	st.global.f32 	[%rd388], %f4;
$L__BB3_15:
	setp.gt.f32 	%p238, %f13, 0f3F800000;
	@%p238 bra 	$L__BB3_19;
	setp.ne.s16 	%p239, %rs45, 0;
	mov.b64 	%rd443, 0;
	@%p239 bra 	$L__BB3_18;
	ld.global.u64 	%rd443, [%rd7];
$L__BB3_18:
	cvt.s64.s32 	%rd390, %r19;
	add.s64 	%rd391, %rd443, %rd390;
	shl.b64 	%rd392, %rd391, 2;
	add.s64 	%rd393, %rd5, %rd392;
	add.s64 	%rd394, %rd6, %rd392;
	st.global.f32 	[%rd393], %f5;
	st.global.f32 	[%rd394], %f6;
$L__BB3_19:
	setp.gt.f32 	%p240, %f14, 0f3F800000;
	@%p240 bra 	$L__BB3_23;
	setp.ne.s16 	%p241, %rs45, 0;
	mov.b64 	%rd444, 0;
	@%p241 bra 	$L__BB3_22;
	ld.global.u64 	%rd444, [%rd7];
$L__BB3_22:
	cvt.s64.s32 	%rd396, %r20;
	add.s64 	%rd397, %rd444, %rd396;
	shl.b64 	%rd398, %rd397, 2;
	add.s64 	%rd399, %rd5, %rd398;
	add.s64 	%rd400, %rd6, %rd398;
	st.global.f32 	[%rd399], %f7;
	st.global.f32 	[%rd400], %f8;
$L__BB3_23:
	setp.gt.f32 	%p242, %f15, 0f3F800000;
	@%p242 bra 	$L__BB3_303;
	setp.ne.s16 	%p243, %rs45, 0;
	mov.b64 	%rd445, 0;
	@%p243 bra 	$L__BB3_26;
	ld.global.u64 	%rd445, [%rd7];
$L__BB3_26:
	cvt.s64.s32 	%rd402, %r21;
	add.s64 	%rd403, %rd445, %rd402;
	shl.b64 	%rd404, %rd403, 2;
	add.s64 	%rd405, %rd5, %rd404;
	add.s64 	%rd406, %rd6, %rd404;
	st.global.f32 	[%rd405], %f9;
	st.global.f32 	[%rd406], %f10;
	bra.uni 	$L__BB3_303;
$L__BB3_27:
	setp.gt.f32 	%p244, %f11, 0f3F800000;
	bar.sync 	0;
	@%p244 bra 	$L__BB3_29;
	shl.b32 	%r735, %r17, 3;
	mov.u32 	%r736, _ZZN3cub18CUB_300001_SM_10006detail6select23DeviceSelectSweepKernelINS2_10policy_hubIN4cuda3std3__45tupleIJffEEENS0_8NullTypeEiLb0ELNS0_10SelectImplE1EE10Policy1000EN6thrust24THRUST_300001_SM_1000_NS12zip_iteratorINS8_IJNSF_6detail15normal_iteratorINSF_10device_ptrIfEEEESL_EEEEEPSA_SN_PlNS0_13ScanTileStateIiLb1EEENS7_10__not_fn_tI17is_outside_circleEESA_iNS2_19streaming_context_tIlLb1EEELSB_1EEEvT0_T1_T2_T3_T4_T5_T6_T7_iT8_NS1_7vsmem_tEE19static_temp_storage;
	add.s32 	%r737, %r736, %r735;
	st.shared.v2.f32 	[%r737], {%f1, %f2};
$L__BB3_29:
	setp.gt.f32 	%p245, %f12, 0f3F800000;
	@%p245 bra 	$L__BB3_31;
	shl.b32 	%r738, %r18, 3;
	mov.u32 	%r739, _ZZN3cub18CUB_300001_SM_10006detail6select23DeviceSelectSweepKernelINS2_10policy_hubIN4cuda3std3__45tupleIJffEEENS0_8NullTypeEiLb0ELNS0_10SelectImplE1EE10Policy1000EN6thrust24THRUST_300001_SM_1000_NS12zip_iteratorINS8_IJNSF_6detail15normal_iteratorINSF_10device_ptrIfEEEESL_EEEEEPSA_SN_PlNS0_13ScanTileStateIiLb1EEENS7_10__not_fn_tI17is_outside_circleEESA_iNS2_19streaming_context_tIlLb1EEELSB_1EEEvT0_T1_T2_T3_T4_T5_T6_T7_iT8_NS1_7vsmem_tEE19static_temp_storage;
	add.s32 	%r740, %r739, %r738;
	st.shared.v2.f32 	[%r740], {%f3, %f4};
$L__BB3_31:
	setp.gt.f32 	%p246, %f13, 0f3F800000;
	@%p246 bra 	$L__BB3_33;
	shl.b32 	%r741, %r19, 3;
	mov.u32 	%r742, _ZZN3cub18CUB_300001_SM_10006detail6select23DeviceSelectSweepKernelINS2_10policy_hubIN4cuda3std3__45tupleIJffEEENS0_8NullTypeEiLb0ELNS0_10SelectImplE1EE10Policy1000EN6thrust24THRUST_300001_SM_1000_NS12zip_iteratorINS8_IJNSF_6detail15normal_iteratorINSF_10device_ptrIfEEEESL_EEEEEPSA_SN_PlNS0_13ScanTileStateIiLb1EEENS7_10__not_fn_tI17is_outside_circleEESA_iNS2_19streaming_context_tIlLb1EEELSB_1EEEvT0_T1_T2_T3_T4_T5_T6_T7_iT8_NS1_7vsmem_tEE19static_temp_storage;
	add.s32 	%r743, %r742, %r741;
	st.shared.v2.f32 	[%r743], {%f5, %f6};
$L__BB3_33:
	setp.gt.f32 	%p247, %f14, 0f3F800000;
	@%p247 bra 	$L__BB3_35;
	shl.b32 	%r744, %r20, 3;
	mov.u32 	%r745, _ZZN3cub18CUB_300001_SM_10006detail6select23DeviceSelectSweepKernelINS2_10policy_hubIN4cuda3std3__45tupleIJffEEENS0_8NullTypeEiLb0ELNS0_10SelectImplE1EE10Policy1000EN6thrust24THRUST_300001_SM_1000_NS12zip_iteratorINS8_IJNSF_6detail15normal_iteratorINSF_10device_ptrIfEEEESL_EEEEEPSA_SN_PlNS0_13ScanTileStateIiLb1EEENS7_10__not_fn_tI17is_outside_circleEESA_iNS2_19streaming_context_tIlLb1EEELSB_1EEEvT0_T1_T2_T3_T4_T5_T6_T7_iT8_NS1_7vsmem_tEE19static_temp_storage;
	add.s32 	%r746, %r745, %r744;
	st.shared.v2.f32 	[%r746], {%f7, %f8};
$L__BB3_35:
	setp.gt.f32 	%p248, %f15, 0f3F800000;
	@%p248 bra 	$L__BB3_37;
	shl.b32 	%r747, %r21, 3;
	mov.u32 	%r748, _ZZN3cub18CUB_300001_SM_10006detail6select23DeviceSelectSweepKernelINS2_10policy_hubIN4cuda3std3__45tupleIJffEEENS0_8NullTypeEiLb0ELNS0_10SelectImplE1EE10Policy1000EN6thrust24THRUST_300001_SM_1000_NS12zip_iteratorINS8_IJNSF_6detail15normal_iteratorINSF_10device_ptrIfEEEESL_EEEEEPSA_SN_PlNS0_13ScanTileStateIiLb1EEENS7_10__not_fn_tI17is_outside_circleEESA_iNS2_19streaming_context_tIlLb1EEELSB_1EEEvT0_T1_T2_T3_T4_T5_T6_T7_iT8_NS1_7vsmem_tEE19static_temp_storage;
	add.s32 	%r749, %r748, %r747;
	st.shared.v2.f32 	[%r749], {%f9, %f10};
$L__BB3_37:
	bar.sync 	0;
	setp.ge.u32 	%p249, %r768, %r16;
	@%p249 bra 	$L__BB3_303;
	ld.param.u64 	%rd407, [%rd1+24];
	cvta.to.global.u64 	%rd8, %rd407;
	add.s32 	%r750, %r13, %r14;
	add.s32 	%r751, %r750, %r15;
	add.s32 	%r752, %r751, %r12;
	not.b32 	%r753, %r768;
	add.s32 	%r22, %r752, %r753;
	and.b32  	%r754, %r22, 384;
	setp.eq.s32 	%p250, %r754, 384;
	@%p250 bra 	$L__BB3_43;
	shl.b32 	%r755, %r768, 3;
	mov.u32 	%r756, _ZZN3cub18CUB_300001_SM_10006detail6select23DeviceSelectSweepKernelINS2_10policy_hubIN4cuda3std3__45tupleIJffEEENS0_8NullTypeEiLb0ELNS0_10SelectImplE1EE10Policy1000EN6thrust24THRUST_300001_SM_1000_NS12zip_iteratorINS8_IJNSF_6detail15normal_iteratorINSF_10device_ptrIfEEEESL_EEEEEPSA_SN_PlNS0_13ScanTileStateIiLb1EEENS7_10__not_fn_tI17is_outside_circleEESA_iNS2_19streaming_context_tIlLb1EEELSB_1EEEvT0_T1_T2_T3_T4_T5_T6_T7_iT8_NS1_7vsmem_tEE19static_temp_storage;
	add.s32 	%r767, %r756, %r755;
	cvt.u64.u32 	%rd434, %r768;
	shr.u32 	%r757, %r22, 7;
	add.s32 	%r758, %r757, 1;
	and.b32  	%r759, %r758, 3;
	neg.s32 	%r766, %r759;
$L__BB3_40:
	.pragma "nounroll";
	setp.ne.s16 	%p251, %rs45, 0;
	mov.b64 	%rd435, 0;
	@%p251 bra 	$L__BB3_42;
	ld.global.u64 	%rd435, [%rd8];
$L__BB3_42:
	add.s64 	%rd409, %rd435, %rd434;
	shl.b64 	%rd410, %rd409, 2;
	add.s64 	%rd411, %rd5, %rd410;
	add.s64 	%rd412, %rd6, %rd410;
	ld.shared.v2.f32 	{%f141, %f142}, [%r767];
	st.global.f32 	[%rd411], %f141;
	st.global.f32 	[%rd412], %f142;
	add.s64 	%rd434, %rd434, 128;
	cvt.u32.u64 	%r768, %rd434;
	add.s32 	%r767, %r767, 1024;
	add.s32 	%r766, %r766, 1;
	setp.ne.s32 	%p252, %r766, 0;
	@%p252 bra 	$L__BB3_40;
$L__BB3_43:
	setp.lt.u32 	%p253, %r22, 384;
	@%p253 bra 	$L__BB3_303;
	mul.wide.u32 	%rd436, %r768, 4;
	shl.b32 	%r760, %r768, 3;
	mov.u32 	%r761, _ZZN3cub18CUB_300001_SM_10006detail6select23DeviceSelectSweepKernelINS2_10policy_hubIN4cuda3std3__45tupleIJffEEENS0_8NullTypeEiLb0ELNS0_10SelectImplE1EE10Policy1000EN6thrust24THRUST_300001_SM_1000_NS12zip_iteratorINS8_IJNSF_6detail15normal_iteratorINSF_10device_ptrIfEEEESL_EEEEEPSA_SN_PlNS0_13ScanTileStateIiLb1EEENS7_10__not_fn_tI17is_outside_circleEESA_iNS2_19streaming_context_tIlLb1EEELSB_1EEEvT0_T1_T2_T3_T4_T5_T6_T7_iT8_NS1_7vsmem_tEE19static_temp_storage;
	add.s32 	%r762, %r760, %r761;
	add.s32 	%r769, %r762, 2048;
$L__BB3_45:
	setp.ne.s16 	%p254, %rs45, 0;
	mov.b64 	%rd437, 0;
	@%p254 bra 	$L__BB3_47;
	ld.global.u64 	%rd437, [%rd8];
$L__BB3_47:
	setp.ne.s16 	%p255, %rs45, 0;
	shl.b64 	%rd415, %rd437, 2;
	add.s64 	%rd416, %rd436, %rd415;
	add.s64 	%rd417, %rd5, %rd416;
	add.s64 	%rd418, %rd6, %rd416;
	ld.shared.v2.f32 	{%f143, %f144}, [%r769+-2048];
	st.global.f32 	[%rd417], %f143;
	st.global.f32 	[%rd418], %f144;
	mov.b64 	%rd438, 0;
	@%p255 bra 	$L__BB3_49;
	ld.global.u64 	%rd438, [%rd8];
$L__BB3_49:
	setp.ne.s16 	%p256, %rs45, 0;
	shl.b64 	%rd420, %rd438, 2;
	add.s64 	%rd421, %rd436, %rd420;
	add.s64 	%rd422, %rd5, %rd421;
	add.s64 	%rd423, %rd6, %rd421;
	ld.shared.v2.f32 	{%f145, %f146}, [%r769+-1024];
	st.global.f32 	[%rd422+512], %f145;
	st.global.f32 	[%rd423+512], %f146;
	mov.b64 	%rd439, 0;
	@%p256 bra 	$L__BB3_51;
	ld.global.u64 	%rd439, [%rd8];
$L__BB3_51:
	setp.ne.s16 	%p257, %rs45, 0;
	shl.b64 	%rd425, %rd439, 2;
	add.s64 	%rd426, %rd436, %rd425;
	add.s64 	%rd427, %rd5, %rd426;
	add.s64 	%rd428, %rd6, %rd426;
	ld.shared.v2.f32 	{%f147, %f148}, [%r769];
	st.global.f32 	[%rd427+1024], %f147;
	st.global.f32 	[%rd428+1024], %f148;
	mov.b64 	%rd440, 0;
	@%p257 bra 	$L__BB3_53;
	ld.global.u64 	%rd440, [%rd8];
$L__BB3_53:
	shl.b64 	%rd429, %rd440, 2;
	add.s64 	%rd430, %rd436, %rd429;
	add.s64 	%rd431, %rd5, %rd430;
	add.s64 	%rd432, %rd6, %rd430;
	ld.shared.v2.f32 	{%f149, %f150}, [%r769+1024];
	st.global.f32 	[%rd431+1536], %f149;
	st.global.f32 	[%rd432+1536], %f150;
	add.s32 	%r768, %r768, 512;
	add.s64 	%rd436, %rd436, 2048;
	add.s32 	%r769, %r769, 4096;
	setp.lt.s32 	%p258, %r768, %r16;
	@%p258 bra 	$L__BB3_45;
	bra.uni 	$L__BB3_303;
$L__BB3_54:
	ld.param.u8 	%rs34, [%rd1];
	setp.eq.s16 	%p153, %rs34, 0;
	ld.param.u64 	%rd288, [%rd1+16];
	selp.b64 	%rd289, %rd288, 0, %p153;
	cvt.s64.s32 	%rd290, %r2;
	add.s64 	%rd291, %rd289, %rd290;
	mov.u32 	%r782, %tid.x;
	mul.lo.s32 	%r538, %r782, 5;
	cvt.u64.u32 	%rd292, %r538;
	add.s64 	%rd293, %rd291, %rd292;
	shl.b64 	%rd294, %rd293, 2;
	add.s64 	%rd295, %rd3, %rd294;
	add.s64 	%rd296, %rd4, %rd294;
	ld.global.f32 	%f16, [%rd295];
	ld.global.f32 	%f17, [%rd296];
	ld.global.f32 	%f18, [%rd295+4];
	ld.global.f32 	%f19, [%rd296+4];
	ld.global.f32 	%f20, [%rd295+8];
	ld.global.f32 	%f21, [%rd296+8];
	ld.global.f32 	%f22, [%rd295+12];
	ld.global.f32 	%f23, [%rd296+12];
	ld.global.f32 	%f24, [%rd295+16];
	ld.global.f32 	%f25, [%rd296+16];
	mul.f32 	%f121, %f17, %f17;
	fma.rn.f32 	%f26, %f16, %f16, %f121;
	setp.leu.f32 	%p154, %f26, 0f3F800000;
	selp.u32 	%r37, 1, 0, %p154;
	mul.f32 	%f122, %f19, %f19;
	fma.rn.f32 	%f27, %f18, %f18, %f122;
	setp.leu.f32 	%p155, %f27, 0f3F800000;
	selp.u32 	%r539, 1, 0, %p155;
	mul.f32 	%f123, %f21, %f21;
	fma.rn.f32 	%f28, %f20, %f20, %f123;
	setp.leu.f32 	%p156, %f28, 0f3F800000;
	selp.u32 	%r540, 1, 0, %p156;
	mul.f32 	%f124, %f23, %f23;
	fma.rn.f32 	%f29, %f22, %f22, %f124;
	setp.leu.f32 	%p157, %f29, 0f3F800000;
	selp.u32 	%r541, 1, 0, %p157;
	mul.f32 	%f125, %f25, %f25;
	fma.rn.f32 	%f30, %f24, %f24, %f125;
	setp.leu.f32 	%p158, %f30, 0f3F800000;
	selp.u32 	%r542, 1, 0, %p158;
	bar.sync 	0;
	add.s32 	%r38, %r539, %r37;
	add.s32 	%r39, %r38, %r540;
	add.s32 	%r40, %r39, %r541;
	add.s32 	%r512, %r40, %r542;
	shr.u32 	%r42, %r782, 5;
	// begin inline asm
	mov.u32 %r507, %laneid;
	// end inline asm
	mov.b32 	%r510, 1;
	mov.b32 	%r535, 0;
	mov.b32 	%r537, -1;
	// begin inline asm
	{  .reg .s32 r0;  .reg .pred p;  shfl.sync.up.b32 r0|p, %r512, %r510, %r535, %r537;  @p add.s32 r0, r0, %r512;  mov.s32 %r508, r0;}
	// end inline asm
	mov.b32 	%r516, 2;
	// begin inline asm
	{  .reg .s32 r0;  .reg .pred p;  shfl.sync.up.b32 r0|p, %r508, %r516, %r535, %r537;  @p add.s32 r0, r0, %r508;  mov.s32 %r514, r0;}
	// end inline asm
	mov.b32 	%r522, 4;
	// begin inline asm
	{  .reg .s32 r0;  .reg .pred p;  shfl.sync.up.b32 r0|p, %r514, %r522, %r535, %r537;  @p add.s32 r0, r0, %r514;  mov.s32 %r520, r0;}
	// end inline asm
	mov.b32 	%r528, 8;
	// begin inline asm
	{  .reg .s32 r0;  .reg .pred p;  shfl.sync.up.b32 r0|p, %r520, %r528, %r535, %r537;  @p add.s32 r0, r0, %r520;  mov.s32 %r526, r0;}
	// end inline asm
	mov.b32 	%r534, 16;
	// begin inline asm
	{  .reg .s32 r0;  .reg .pred p;  shfl.sync.up.b32 r0|p, %r526, %r534, %r535, %r537;  @p add.s32 r0, r0, %r526;  mov.s32 %r532, r0;}
	// end inline asm
	setp.ne.s32 	%p159, %r507, 31;
	@%p159 bra 	$L__BB3_56;
	shl.b32 	%r543, %r42, 2;
	mov.u32 	%r544, _ZZN3cub18CUB_300001_SM_10006detail6select23DeviceSelectSweepKernelINS2_10policy_hubIN4cuda3std3__45tupleIJffEEENS0_8NullTypeEiLb0ELNS0_10SelectImplE1EE10Policy1000EN6thrust24THRUST_300001_SM_1000_NS12zip_iteratorINS8_IJNSF_6detail15normal_iteratorINSF_10device_ptrIfEEEESL_EEEEEPSA_SN_PlNS0_13ScanTileStateIiLb1EEENS7_10__not_fn_tI17is_outside_circleEESA_iNS2_19streaming_context_tIlLb1EEELSB_1EEEvT0_T1_T2_T3_T4_T5_T6_T7_iT8_NS1_7vsmem_tEE19static_temp_storage;
	add.s32 	%r545, %r544, %r543;
	st.shared.u32 	[%r545], %r532;
$L__BB3_56:
	sub.s32 	%r546, %r532, %r512;
	bar.sync 	0;
	ld.shared.v4.u32 	{%r547, %r548, %r549, %r550}, [_ZZN3cub18CUB_300001_SM_10006detail6select23DeviceSelectSweepKernelINS2_10policy_hubIN4cuda3std3__45tupleIJffEEENS0_8NullTypeEiLb0ELNS0_10SelectImplE1EE10Policy1000EN6thrust24THRUST_300001_SM_1000_NS12zip_iteratorINS8_IJNSF_6detail15normal_iteratorINSF_10device_ptrIfEEEESL_EEEEEPSA_SN_PlNS0_13ScanTileStateIiLb1EEENS7_10__not_fn_tI17is_outside_circleEESA_iNS2_19streaming_context_tIlLb1EEELSB_1EEEvT0_T1_T2_T3_T4_T5_T6_T7_iT8_NS1_7vsmem_tEE19static_temp_storage];
	add.s32 	%r551, %r548, %r547;
	setp.eq.s32 	%p160, %r42, 2;
	selp.b32 	%r552, %r551, %r547, %p160;
	add.s32 	%r553, %r551, %r549;
	setp.eq.s32 	%p161, %r42, 3;
	selp.b32 	%r554, %r553, %r552, %p161;
	add.s32 	%r45, %r553, %r550;
	setp.gt.u32 	%p162, %r782, 31;
	setp.lt.u32 	%p163, %r782, 32;
	setp.eq.s32 	%p164, %r507, 0;
	selp.b32 	%r555, 0, %r546, %p164;
	add.s32 	%r778, %r554, %r555;
	selp.b32 	%r47, %r546, %r778, %p163;
	@%p162 bra 	$L__BB3_81;
	setp.ne.s32 	%p165, %r782, 0;
	mul.wide.s32 	%rd297, %r1, 8;
	add.s64 	%rd35, %rd2, %rd297;
	@%p165 bra 	$L__BB3_59;
	st.shared.u32 	[_ZZN3cub18CUB_300001_SM_10006detail6select23DeviceSelectSweepKernelINS2_10policy_hubIN4cuda3std3__45tupleIJffEEENS0_8NullTypeEiLb0ELNS0_10SelectImplE1EE10Policy1000EN6thrust24THRUST_300001_SM_1000_NS12zip_iteratorINS8_IJNSF_6detail15normal_iteratorINSF_10device_ptrIfEEEESL_EEEEEPSA_SN_PlNS0_13ScanTileStateIiLb1EEENS7_10__not_fn_tI17is_outside_circleEESA_iNS2_19streaming_context_tIlLb1EEELSB_1EEEvT0_T1_T2_T3_T4_T5_T6_T7_iT8_NS1_7vsmem_tEE19static_temp_storage+44], %r45;
	add.s64 	%rd298, %rd35, 256;
	mov.b32 	%r556, 100;
	// begin inline asm
	st.release.gpu.v2.u32 [%rd298], {%r556, %r45};
	// end inline asm
$L__BB3_59:
	not.b32 	%r558, %r782;
	add.s32 	%r775, %r1, %r558;
	mov.u32 	%r49, %nctaid.x;
	setp.gt.u32 	%p166, %r49, 499;
	@%p166 bra 	$L__BB3_61;
	membar.cta;
	bra.uni 	$L__BB3_62;
$L__BB3_61:
	mov.b32 	%r559, 450;
	// begin inline asm
	nanosleep.u32 %r559;
	// end inline asm
$L__BB3_62:
	mul.wide.s32 	%rd300, %r775, 8;
	add.s64 	%rd301, %rd2, %rd300;
	add.s64 	%rd299, %rd301, 256;
	// begin inline asm
	ld.acquire.gpu.v2.u32 {%r776, %r772}, [%rd299];
	// end inline asm
$L__BB3_63:
	setp.eq.s32 	%p167, %r776, 99;
	mov.b32 	%r562, -1;
	vote.sync.any.pred 	%p168, %p167, %r562;
	not.pred 	%p169, %p168;
	@%p169 bra 	$L__BB3_68;
	@%p166 bra 	$L__BB3_66;
	membar.cta;
	bra.uni 	$L__BB3_67;
$L__BB3_66:
	mov.b32 	%r684, 350;
	// begin inline asm
	nanosleep.u32 %r684;
	// end inline asm
$L__BB3_67:
	// begin inline asm
	ld.acquire.gpu.v2.u32 {%r776, %r772}, [%rd299];
	// end inline asm
	bra.uni 	$L__BB3_63;
$L__BB3_68:
	setp.eq.s32 	%p170, %r776, 101;
	mov.b32 	%r589, -1;
	vote.sync.ballot.b32 	%r590, %p170, %r589;
	// begin inline asm
	mov.u32 %r564, %lanemask_ge;
	// end inline asm
	and.b32  	%r591, %r590, %r564;
	or.b32  	%r592, %r591, -2147483648;
	add.s32 	%r593, %r592, -1;
	not.b32 	%r594, %r592;
	and.b32  	%r595, %r594, %r593;
	popc.b32 	%r568, %r595;
	mov.b32 	%r567, 1;
	// begin inline asm
	shfl.sync.down.b32 %r565, %r772, %r567, %r568, %r589;
	// end inline asm
	setp.lt.s32 	%p172, %r507, %r568;
	selp.b32 	%r596, %r565, 0, %p172;
	add.s32 	%r571, %r596, %r772;
	mov.b32 	%r572, 2;
	// begin inline asm
	shfl.sync.down.b32 %r570, %r571, %r572, %r568, %r589;
	// end inline asm
	add.s32 	%r59, %r507, 2;
	setp.gt.s32 	%p173, %r59, %r568;
	selp.b32 	%r597, 0, %r570, %p173;
	add.s32 	%r576, %r571, %r597;
	mov.b32 	%r577, 4;
	// begin inline asm
	shfl.sync.down.b32 %r575, %r576, %r577, %r568, %r589;
	// end inline asm
	add.s32 	%r60, %r507, 4;
	setp.gt.s32 	%p174, %r60, %r568;
	selp.b32 	%r598, 0, %r575, %p174;
	add.s32 	%r581, %r576, %r598;
	mov.b32 	%r582, 8;
	// begin inline asm
	shfl.sync.down.b32 %r580, %r581, %r582, %r568, %r589;
	// end inline asm
	add.s32 	%r61, %r507, 8;
	setp.gt.s32 	%p175, %r61, %r568;
	selp.b32 	%r599, 0, %r580, %p175;
	add.s32 	%r586, %r581, %r599;
	mov.b32 	%r587, 16;
	// begin inline asm
	shfl.sync.down.b32 %r585, %r586, %r587, %r568, %r589;
	// end inline asm
	add.s32 	%r62, %r507, 16;
	setp.gt.s32 	%p176, %r62, %r568;
	selp.b32 	%r600, 0, %r585, %p176;
	add.s32 	%r773, %r586, %r600;
	add.s64 	%rd37, %rd2, 256;
$L__BB3_69:
	setp.ne.s32 	%p177, %r776, 101;
	mov.b32 	%r601, -1;
	vote.sync.all.pred 	%p178, %p177, %r601;
	not.pred 	%p179, %p178;
	@%p179 bra 	$L__BB3_77;
	mul.wide.s32 	%rd362, %r775, 8;
	add.s64 	%rd363, %rd37, %rd362;
	add.s64 	%rd361, %rd363, -256;
	// begin inline asm
	ld.acquire.gpu.v2.u32 {%r776, %r777}, [%rd361];
	// end inline asm
$L__BB3_71:
	setp.eq.s32 	%p209, %r776, 99;
	mov.b32 	%r642, -1;
	vote.sync.any.pred 	%p210, %p209, %r642;
	not.pred 	%p211, %p210;
	@%p211 bra 	$L__BB3_76;
	@%p166 bra 	$L__BB3_74;
	membar.cta;
	bra.uni 	$L__BB3_75;
$L__BB3_74:
	mov.b32 	%r681, 350;
	// begin inline asm
	nanosleep.u32 %r681;
	// end inline asm
$L__BB3_75:
	// begin inline asm
	ld.acquire.gpu.v2.u32 {%r776, %r777}, [%rd361];
	// end inline asm
	bra.uni 	$L__BB3_71;
$L__BB3_76:
	setp.eq.s32 	%p212, %r776, 101;
	mov.b32 	%r668, -1;
	vote.sync.ballot.b32 	%r669, %p212, %r668;
	and.b32  	%r670, %r669, %r564;
	or.b32  	%r671, %r670, -2147483648;
	add.s32 	%r672, %r671, -1;
	not.b32 	%r673, %r671;
	and.b32  	%r674, %r673, %r672;
	popc.b32 	%r647, %r674;
	mov.b32 	%r646, 1;
	// begin inline asm
	shfl.sync.down.b32 %r644, %r777, %r646, %r647, %r668;
	// end inline asm
	setp.lt.s32 	%p214, %r507, %r647;
	selp.b32 	%r675, %r644, 0, %p214;
	add.s32 	%r650, %r675, %r777;
	mov.b32 	%r651, 2;
	// begin inline asm
	shfl.sync.down.b32 %r649, %r650, %r651, %r647, %r668;
	// end inline asm
	setp.gt.s32 	%p215, %r59, %r647;
	selp.b32 	%r676, 0, %r649, %p215;
	add.s32 	%r655, %r650, %r676;
	mov.b32 	%r656, 4;
	// begin inline asm
	shfl.sync.down.b32 %r654, %r655, %r656, %r647, %r668;
	// end inline asm
	setp.gt.s32 	%p216, %r60, %r647;
	selp.b32 	%r677, 0, %r654, %p216;
	add.s32 	%r660, %r655, %r677;
	mov.b32 	%r661, 8;
	// begin inline asm
	shfl.sync.down.b32 %r659, %r660, %r661, %r647, %r668;
	// end inline asm
	setp.gt.s32 	%p217, %r61, %r647;
	selp.b32 	%r678, 0, %r659, %p217;
	add.s32 	%r665, %r660, %r678;
	mov.b32 	%r666, 16;
	// begin inline asm
	shfl.sync.down.b32 %r664, %r665, %r666, %r647, %r668;
	// end inline asm
	setp.gt.s32 	%p218, %r62, %r647;
	selp.b32 	%r679, 0, %r664, %p218;
	add.s32 	%r680, %r679, %r773;
	add.s32 	%r773, %r680, %r665;
	add.s32 	%r775, %r775, -32;
	bra.uni 	$L__BB3_69;
$L__BB3_77:
	@%p165 bra 	$L__BB3_79;
	add.s32 	%r604, %r773, %r45;
	add.s64 	%rd302, %rd35, 256;
	mov.b32 	%r603, 101;
	// begin inline asm
	st.release.gpu.v2.u32 [%rd302], {%r603, %r604};
	// end inline asm
	st.shared.u32 	[_ZZN3cub18CUB_300001_SM_10006detail6select23DeviceSelectSweepKernelINS2_10policy_hubIN4cuda3std3__45tupleIJffEEENS0_8NullTypeEiLb0ELNS0_10SelectImplE1EE10Policy1000EN6thrust24THRUST_300001_SM_1000_NS12zip_iteratorINS8_IJNSF_6detail15normal_iteratorINSF_10device_ptrIfEEEESL_EEEEEPSA_SN_PlNS0_13ScanTileStateIiLb1EEENS7_10__not_fn_tI17is_outside_circleEESA_iNS2_19streaming_context_tIlLb1EEELSB_1EEEvT0_T1_T2_T3_T4_T5_T6_T7_iT8_NS1_7vsmem_tEE19static_temp_storage+36], %r773;
	st.shared.u32 	[_ZZN3cub18CUB_300001_SM_10006detail6select23DeviceSelectSweepKernelINS2_10policy_hubIN4cuda3std3__45tupleIJffEEENS0_8NullTypeEiLb0ELNS0_10SelectImplE1EE10Policy1000EN6thrust24THRUST_300001_SM_1000_NS12zip_iteratorINS8_IJNSF_6detail15normal_iteratorINSF_10device_ptrIfEEEESL_EEEEEPSA_SN_PlNS0_13ScanTileStateIiLb1EEENS7_10__not_fn_tI17is_outside_circleEESA_iNS2_19streaming_context_tIlLb1EEELSB_1EEEvT0_T1_T2_T3_T4_T5_T6_T7_iT8_NS1_7vsmem_tEE19static_temp_storage+40], %r604;
$L__BB3_79:
	setp.ne.s32 	%p181, %r507, 0;
	mov.u32 	%r778, %r47;
	@%p181 bra 	$L__BB3_81;
	st.shared.u32 	[_ZZN3cub18CUB_300001_SM_10006detail6select23DeviceSelectSweepKernelINS2_10policy_hubIN4cuda3std3__45tupleIJffEEENS0_8NullTypeEiLb0ELNS0_10SelectImplE1EE10Policy1000EN6thrust24THRUST_300001_SM_1000_NS12zip_iteratorINS8_IJNSF_6detail15normal_iteratorINSF_10device_ptrIfEEEESL_EEEEEPSA_SN_PlNS0_13ScanTileStateIiLb1EEENS7_10__not_fn_tI17is_outside_circleEESA_iNS2_19streaming_context_tIlLb1EEELSB_1EEEvT0_T1_T2_T3_T4_T5_T6_T7_iT8_NS1_7vsmem_tEE19static_temp_storage+20], %r773;
	mov.u32 	%r778, %r773;
$L__BB3_81:
	bar.sync 	0;
	setp.eq.s32 	%p182, %r782, 0;
	ld.shared.u32 	%r605, [_ZZN3cub18CUB_300001_SM_10006detail6select23DeviceSelectSweepKernelINS2_10policy_hubIN4cuda3std3__45tupleIJffEEENS0_8NullTypeEiLb0ELNS0_10SelectImplE1EE10Policy1000EN6thrust24THRUST_300001_SM_1000_NS12zip_iteratorINS8_IJNSF_6detail15normal_iteratorINSF_10device_ptrIfEEEESL_EEEEEPSA_SN_PlNS0_13ScanTileStateIiLb1EEENS7_10__not_fn_tI17is_outside_circleEESA_iNS2_19streaming_context_tIlLb1EEELSB_1EEEvT0_T1_T2_T3_T4_T5_T6_T7_iT8_NS1_7vsmem_tEE19static_temp_storage+20];
	selp.b32 	%r606, 0, %r605, %p182;
	add.s32 	%r78, %r606, %r778;
	add.s32 	%r79, %r78, %r37;
	add.s32 	%r80, %r38, %r78;
	add.s32 	%r81, %r39, %r78;
	add.s32 	%r82, %r40, %r78;
	ld.shared.u32 	%r83, [_ZZN3cub18CUB_300001_SM_10006detail6select23DeviceSelectSweepKernelINS2_10policy_hubIN4cuda3std3__45tupleIJffEEENS0_8NullTypeEiLb0ELNS0_10SelectImplE1EE10Policy1000EN6thrust24THRUST_300001_SM_1000_NS12zip_iteratorINS8_IJNSF_6detail15normal_iteratorINSF_10device_ptrIfEEEESL_EEEEEPSA_SN_PlNS0_13ScanTileStateIiLb1EEENS7_10__not_fn_tI17is_outside_circleEESA_iNS2_19streaming_context_tIlLb1EEELSB_1EEEvT0_T1_T2_T3_T4_T5_T6_T7_iT8_NS1_7vsmem_tEE19static_temp_storage+44];
	ld.shared.u32 	%r84, [_ZZN3cub18CUB_300001_SM_10006detail6select23DeviceSelectSweepKernelINS2_10policy_hubIN4cuda3std3__45tupleIJffEEENS0_8NullTypeEiLb0ELNS0_10SelectImplE1EE10Policy1000EN6thrust24THRUST_300001_SM_1000_NS12zip_iteratorINS8_IJNSF_6detail15normal_iteratorINSF_10device_ptrIfEEEESL_EEEEEPSA_SN_PlNS0_13ScanTileStateIiLb1EEENS7_10__not_fn_tI17is_outside_circleEESA_iNS2_19streaming_context_tIlLb1EEELSB_1EEEvT0_T1_T2_T3_T4_T5_T6_T7_iT8_NS1_7vsmem_tEE19static_temp_storage+36];
	setp.gt.s32 	%p183, %r83, 128;
	@%p183 bra 	$L__BB3_102;
	setp.leu.f32 	%p184, %f26, 0f3F800000;
	ld.param.u8 	%rs3, [%rd1];
	ld.param.u64 	%rd303, [%rd1+24];
	cvta.to.global.u64 	%rd39, %rd303;
	@%p184 bra 	$L__BB3_83;
	bra.uni 	$L__BB3_86;
$L__BB3_83:
	setp.ne.s16 	%p185, %rs3, 0;
	mov.b64 	%rd451, 0;
	@%p185 bra 	$L__BB3_85;
	ld.global.u64 	%rd451, [%rd39];
$L__BB3_85:
	cvt.s64.s32 	%rd305, %r78;
	add.s64 	%rd306, %rd451, %rd305;
	shl.b64 	%rd307, %rd306, 2;
	add.s64 	%rd308, %rd5, %rd307;
	add.s64 	%rd309, %rd6, %rd307;
	st.global.f32 	[%rd308], %f16;
	st.global.f32 	[%rd309], %f17;
$L__BB3_86:
	setp.gt.f32 	%p186, %f27, 0f3F800000;
	@%p186 bra 	$L__BB3_90;
	setp.ne.s16 	%p187, %rs3, 0;
	mov.b64 	%rd452, 0;
	@%p187 bra 	$L__BB3_89;
	ld.global.u64 	%rd452, [%rd39];
$L__BB3_89:
	cvt.s64.s32 	%rd311, %r79;
	add.s64 	%rd312, %rd452, %rd311;
	shl.b64 	%rd313, %rd312, 2;
	add.s64 	%rd314, %rd5, %rd313;
	add.s64 	%rd315, %rd6, %rd313;
	st.global.f32 	[%rd314], %f18;
	st.global.f32 	[%rd315], %f19;
$L__BB3_90:
	setp.gt.f32 	%p188, %f28, 0f3F800000;
	@%p188 bra 	$L__BB3_94;
	setp.ne.s16 	%p189, %rs3, 0;
	mov.b64 	%rd453, 0;
	@%p189 bra 	$L__BB3_93;
	ld.global.u64 	%rd453, [%rd39];
$L__BB3_93:
	cvt.s64.s32 	%rd317, %r80;
	add.s64 	%rd318, %rd453, %rd317;
	shl.b64 	%rd319, %rd318, 2;
	add.s64 	%rd320, %rd5, %rd319;
	add.s64 	%rd321, %rd6, %rd319;
	st.global.f32 	[%rd320], %f20;
	st.global.f32 	[%rd321], %f21;
$L__BB3_94:
	setp.gt.f32 	%p190, %f29, 0f3F800000;
	@%p190 bra 	$L__BB3_98;
	setp.ne.s16 	%p191, %rs3, 0;
	mov.b64 	%rd454, 0;
	@%p191 bra 	$L__BB3_97;
	ld.global.u64 	%rd454, [%rd39];
$L__BB3_97:
	cvt.s64.s32 	%rd323, %r81;
	add.s64 	%rd324, %rd454, %rd323;
	shl.b64 	%rd325, %rd324, 2;
	add.s64 	%rd326, %rd5, %rd325;
	add.s64 	%rd327, %rd6, %rd325;
	st.global.f32 	[%rd326], %f22;
	st.global.f32 	[%rd327], %f23;
$L__BB3_98:
	setp.gt.f32 	%p192, %f30, 0f3F800000;
	@%p192 bra 	$L__BB3_303;
	setp.ne.s16 	%p193, %rs3, 0;
	mov.b64 	%rd455, 0;
	@%p193 bra 	$L__BB3_101;
	ld.global.u64 	%rd455, [%rd39];
$L__BB3_101:
	cvt.s64.s32 	%rd329, %r82;
	add.s64 	%rd330, %rd455, %rd329;
	shl.b64 	%rd331, %rd330, 2;
	add.s64 	%rd332, %rd5, %rd331;
	add.s64 	%rd333, %rd6, %rd331;
	st.global.f32 	[%rd332], %f24;
	st.global.f32 	[%rd333], %f25;
	bra.uni 	$L__BB3_303;
$L__BB3_102:
	setp.gt.f32 	%p194, %f26, 0f3F800000;
	bar.sync 	0;
	@%p194 bra 	$L__BB3_104;
	sub.s32 	%r607, %r78, %r84;
	shl.b32 	%r608, %r607, 3;
	mov.u32 	%r609, _ZZN3cub18CUB_300001_SM_10006detail6select23DeviceSelectSweepKernelINS2_10policy_hubIN4cuda3std3__45tupleIJffEEENS0_8NullTypeEiLb0ELNS0_10SelectImplE1EE10Policy1000EN6thrust24THRUST_300001_SM_1000_NS12zip_iteratorINS8_IJNSF_6detail15normal_iteratorINSF_10device_ptrIfEEEESL_EEEEEPSA_SN_PlNS0_13ScanTileStateIiLb1EEENS7_10__not_fn_tI17is_outside_circleEESA_iNS2_19streaming_context_tIlLb1EEELSB_1EEEvT0_T1_T2_T3_T4_T5_T6_T7_iT8_NS1_7vsmem_tEE19static_temp_storage;
	add.s32 	%r610, %r609, %r608;
	st.shared.v2.f32 	[%r610], {%f16, %f17};
$L__BB3_104:
	setp.gt.f32 	%p195, %f27, 0f3F800000;
	@%p195 bra 	$L__BB3_106;
	sub.s32 	%r611, %r79, %r84;
	shl.b32 	%r612, %r611, 3;
	mov.u32 	%r613, _ZZN3cub18CUB_300001_SM_10006detail6select23DeviceSelectSweepKernelINS2_10policy_hubIN4cuda3std3__45tupleIJffEEENS0_8NullTypeEiLb0ELNS0_10SelectImplE1EE10Policy1000EN6thrust24THRUST_300001_SM_1000_NS12zip_iteratorINS8_IJNSF_6detail15normal_iteratorINSF_10device_ptrIfEEEESL_EEEEEPSA_SN_PlNS0_13ScanTileStateIiLb1EEENS7_10__not_fn_tI17is_outside_circleEESA_iNS2_19streaming_context_tIlLb1EEELSB_1EEEvT0_T1_T2_T3_T4_T5_T6_T7_iT8_NS1_7vsmem_tEE19static_temp_storage;
	add.s32 	%r614, %r613, %r612;
	st.shared.v2.f32 	[%r614], {%f18, %f19};
$L__BB3_106:
	setp.gt.f32 	%p196, %f28, 0f3F800000;
	@%p196 bra 	$L__BB3_108;
	sub.s32 	%r615, %r80, %r84;
	shl.b32 	%r616, %r615, 3;
	mov.u32 	%r617, _ZZN3cub18CUB_300001_SM_10006detail6select23DeviceSelectSweepKernelINS2_10policy_hubIN4cuda3std3__45tupleIJffEEENS0_8NullTypeEiLb0ELNS0_10SelectImplE1EE10Policy1000EN6thrust24THRUST_300001_SM_1000_NS12zip_iteratorINS8_IJNSF_6detail15normal_iteratorINSF_10device_ptrIfEEEESL_EEEEEPSA_SN_PlNS0_13ScanTileStateIiLb1EEENS7_10__not_fn_tI17is_outside_circleEESA_iNS2_19streaming_context_tIlLb1EEELSB_1EEEvT0_T1_T2_T3_T4_T5_T6_T7_iT8_NS1_7vsmem_tEE19static_temp_storage;
	add.s32 	%r618, %r617, %r616;
	st.shared.v2.f32 	[%r618], {%f20, %f21};
$L__BB3_108:
	setp.gt.f32 	%p197, %f29, 0f3F800000;
	@%p197 bra 	$L__BB3_110;
	sub.s32 	%r619, %r81, %r84;
	shl.b32 	%r620, %r619, 3;
	mov.u32 	%r621, _ZZN3cub18CUB_300001_SM_10006detail6select23DeviceSelectSweepKernelINS2_10policy_hubIN4cuda3std3__45tupleIJffEEENS0_8NullTypeEiLb0ELNS0_10SelectImplE1EE10Policy1000EN6thrust24THRUST_300001_SM_1000_NS12zip_iteratorINS8_IJNSF_6detail15normal_iteratorINSF_10device_ptrIfEEEESL_EEEEEPSA_SN_PlNS0_13ScanTileStateIiLb1EEENS7_10__not_fn_tI17is_outside_circleEESA_iNS2_19streaming_context_tIlLb1EEELSB_1EEEvT0_T1_T2_T3_T4_T5_T6_T7_iT8_NS1_7vsmem_tEE19static_temp_storage;
	add.s32 	%r622, %r621, %r620;
	st.shared.v2.f32 	[%r622], {%f22, %f23};
$L__BB3_110:
	setp.gt.f32 	%p198, %f30, 0f3F800000;
	@%p198 bra 	$L__BB3_112;
	sub.s32 	%r623, %r82, %r84;
	shl.b32 	%r624, %r623, 3;
	mov.u32 	%r625, _ZZN3cub18CUB_300001_SM_10006detail6select23DeviceSelectSweepKernelINS2_10policy_hubIN4cuda3std3__45tupleIJffEEENS0_8NullTypeEiLb0ELNS0_10SelectImplE1EE10Policy1000EN6thrust24THRUST_300001_SM_1000_NS12zip_iteratorINS8_IJNSF_6detail15normal_iteratorINSF_10device_ptrIfEEEESL_EEEEEPSA_SN_PlNS0_13ScanTileStateIiLb1EEENS7_10__not_fn_tI17is_outside_circleEESA_iNS2_19streaming_context_tIlLb1EEELSB_1EEEvT0_T1_T2_T3_T4_T5_T6_T7_iT8_NS1_7vsmem_tEE19static_temp_storage;
	add.s32 	%r626, %r625, %r624;
	st.shared.v2.f32 	[%r626], {%f24, %f25};
$L__BB3_112:
	bar.sync 	0;
	setp.ge.s32 	%p199, %r782, %r83;
	@%p199 bra 	$L__BB3_303;
	ld.param.u8 	%rs4, [%rd1];
	ld.param.u64 	%rd334, [%rd1+24];
	cvta.to.global.u64 	%rd40, %rd334;
	not.b32 	%r627, %r782;
	add.s32 	%r85, %r83, %r627;
	and.b32  	%r628, %r85, 384;
	setp.eq.s32 	%p200, %r628, 384;
	@%p200 bra 	$L__BB3_118;
	shr.u32 	%r629, %r85, 7;
	add.s32 	%r630, %r629, 1;
	and.b32  	%r631, %r630, 3;
	add.s32 	%r781, %r782, %r84;
	shl.b32 	%r632, %r782, 3;
	mov.u32 	%r633, _ZZN3cub18CUB_300001_SM_10006detail6select23DeviceSelectSweepKernelINS2_10policy_hubIN4cuda3std3__45tupleIJffEEENS0_8NullTypeEiLb0ELNS0_10SelectImplE1EE10Policy1000EN6thrust24THRUST_300001_SM_1000_NS12zip_iteratorINS8_IJNSF_6detail15normal_iteratorINSF_10device_ptrIfEEEESL_EEEEEPSA_SN_PlNS0_13ScanTileStateIiLb1EEENS7_10__not_fn_tI17is_outside_circleEESA_iNS2_19streaming_context_tIlLb1EEELSB_1EEEvT0_T1_T2_T3_T4_T5_T6_T7_iT8_NS1_7vsmem_tEE19static_temp_storage;
	add.s32 	%r780, %r633, %r632;
	neg.s32 	%r779, %r631;
	shl.b32 	%r634, %r630, 7;
	and.b32  	%r635, %r634, 384;
	add.s32 	%r782, %r782, %r635;
$L__BB3_115:
	.pragma "nounroll";
	setp.ne.s16 	%p201, %rs4, 0;
	mov.b64 	%rd446, 0;
	@%p201 bra 	$L__BB3_117;
	ld.global.u64 	%rd446, [%rd40];
$L__BB3_117:
	cvt.s64.s32 	%rd336, %r781;
	add.s64 	%rd337, %rd446, %rd336;
	shl.b64 	%rd338, %rd337, 2;
	add.s64 	%rd339, %rd5, %rd338;
	add.s64 	%rd340, %rd6, %rd338;
	ld.shared.v2.f32 	{%f126, %f127}, [%r780];
	st.global.f32 	[%rd339], %f126;
	st.global.f32 	[%rd340], %f127;
	add.s32 	%r781, %r781, 128;
	add.s32 	%r780, %r780, 1024;
	add.s32 	%r779, %r779, 1;
	setp.ne.s32 	%p202, %r779, 0;
	@%p202 bra 	$L__BB3_115;
$L__BB3_118:
	setp.lt.u32 	%p203, %r85, 384;
	@%p203 bra 	$L__BB3_303;
	add.s64 	%rd43, %rd5, 1536;
	add.s32 	%r784, %r782, %r84;
	add.s64 	%rd44, %rd6, 1536;
	shl.b32 	%r636, %r782, 3;
	mov.u32 	%r637, _ZZN3cub18CUB_300001_SM_10006detail6select23DeviceSelectSweepKernelINS2_10policy_hubIN4cuda3std3__45tupleIJffEEENS0_8NullTypeEiLb0ELNS0_10SelectImplE1EE10Policy1000EN6thrust24THRUST_300001_SM_1000_NS12zip_iteratorINS8_IJNSF_6detail15normal_iteratorINSF_10device_ptrIfEEEESL_EEEEEPSA_SN_PlNS0_13ScanTileStateIiLb1EEENS7_10__not_fn_tI17is_outside_circleEESA_iNS2_19streaming_context_tIlLb1EEELSB_1EEEvT0_T1_T2_T3_T4_T5_T6_T7_iT8_NS1_7vsmem_tEE19static_temp_storage;
	add.s32 	%r638, %r636, %r637;
	add.s32 	%r783, %r638, 2048;
$L__BB3_120:
	setp.ne.s16 	%p204, %rs4, 0;
	cvt.s64.s32 	%rd45, %r784;
	mov.b64 	%rd447, 0;
	@%p204 bra 	$L__BB3_122;
	ld.global.u64 	%rd447, [%rd40];
$L__BB3_122:
	setp.ne.s16 	%p205, %rs4, 0;
	add.s64 	%rd343, %rd447, %rd45;
	shl.b64 	%rd344, %rd343, 2;
	add.s64 	%rd345, %rd43, %rd344;
	add.s64 	%rd346, %rd44, %rd344;
	ld.shared.v2.f32 	{%f128, %f129}, [%r783+-2048];
	st.global.f32 	[%rd345+-1536], %f128;
	st.global.f32 	[%rd346+-1536], %f129;
	mov.b64 	%rd448, 0;
	@%p205 bra 	$L__BB3_124;
	ld.global.u64 	%rd448, [%rd40];
$L__BB3_124:
	setp.ne.s16 	%p206, %rs4, 0;
	add.s64 	%rd348, %rd448, %rd45;
	shl.b64 	%rd349, %rd348, 2;
	add.s64 	%rd350, %rd43, %rd349;
	add.s64 	%rd351, %rd44, %rd349;
	ld.shared.v2.f32 	{%f130, %f131}, [%r783+-1024];
	st.global.f32 	[%rd350+-1024], %f130;
	st.global.f32 	[%rd351+-1024], %f131;
	mov.b64 	%rd449, 0;
	@%p206 bra 	$L__BB3_126;
	ld.global.u64 	%rd449, [%rd40];
$L__BB3_126:
	setp.ne.s16 	%p207, %rs4, 0;
	add.s64 	%rd353, %rd449, %rd45;
	shl.b64 	%rd354, %rd353, 2;
	add.s64 	%rd355, %rd43, %rd354;
	add.s64 	%rd356, %rd44, %rd354;
	ld.shared.v2.f32 	{%f132, %f133}, [%r783];
	st.global.f32 	[%rd355+-512], %f132;
	st.global.f32 	[%rd356+-512], %f133;
	mov.b64 	%rd450, 0;
	@%p207 bra 	$L__BB3_128;
	ld.global.u64 	%rd450, [%rd40];
$L__BB3_128:
	cvt.u32.u64 	%r639, %rd45;
	add.s64 	%rd357, %rd450, %rd45;
	shl.b64 	%rd358, %rd357, 2;
	add.s64 	%rd359, %rd43, %rd358;
	add.s64 	%rd360, %rd44, %rd358;
	ld.shared.v2.f32 	{%f134, %f135}, [%r783+1024];
	st.global.f32 	[%rd359], %f134;
	st.global.f32 	[%rd360], %f135;
	add.s32 	%r782, %r782, 512;
	add.s32 	%r784, %r639, 512;
	add.s32 	%r783, %r783, 4096;
	setp.lt.s32 	%p208, %r782, %r83;
	@%p208 bra 	$L__BB3_120;
	bra.uni 	$L__BB3_303;
$L__BB3_129:
	ld.param.u32 	%r763, [_ZN3cub18CUB_300001_SM_10006detail6select23DeviceSelectSweepKernelINS2_10policy_hubIN4cuda3std3__45tupleIJffEEENS0_8NullTypeEiLb0ELNS0_10SelectImplE1EE10Policy1000EN6thrust24THRUST_300001_SM_1000_NS12zip_iteratorINS8_IJNSF_6detail15normal_iteratorINSF_10device_ptrIfEEEESL_EEEEEPSA_SN_PlNS0_13ScanTileStateIiLb1EEENS7_10__not_fn_tI17is_outside_circleEESA_iNS2_19streaming_context_tIlLb1EEELSB_1EEEvT0_T1_T2_T3_T4_T5_T6_T7_iT8_NS1_7vsmem_tE_param_7];
	sub.s32 	%r105, %r763, %r2;
	setp.ne.s32 	%p2, %r1, 0;
	@%p2 bra 	$L__BB3_200;
	ld.param.u8 	%rs20, [%rd1];
	setp.eq.s16 	%p91, %rs20, 0;
	ld.param.u64 	%rd211, [%rd1+16];
	selp.b64 	%rd212, %rd211, 0, %p91;
	cvt.u64.u32 	%rd213, %r2;
	add.s64 	%rd214, %rd212, %rd213;
	mov.u32 	%r793, %tid.x;
	mul.lo.s32 	%r107, %r793, 5;
	setp.ge.s32 	%p92, %r107, %r105;
	cvt.u64.u32 	%rd215, %r107;
	add.s64 	%rd216, %rd214, %rd215;
	shl.b64 	%rd217, %rd216, 2;
	add.s64 	%rd64, %rd3, %rd217;
	add.s64 	%rd65, %rd4, %rd217;
	mov.f32 	%f151, 0f00000000;
	mov.f32 	%f152, %f151;
	@%p92 bra 	$L__BB3_132;
	ld.global.f32 	%f152, [%rd64];
	ld.global.f32 	%f151, [%rd65];
$L__BB3_132:
	add.s32 	%r108, %r107, 1;
	setp.ge.s32 	%p93, %r108, %r105;
	mov.f32 	%f153, 0f00000000;
	mov.f32 	%f154, %f153;
	@%p93 bra 	$L__BB3_134;
	ld.global.f32 	%f154, [%rd64+4];
	ld.global.f32 	%f153, [%rd65+4];
$L__BB3_134:
	add.s32 	%r109, %r107, 2;
	setp.ge.s32 	%p94, %r109, %r105;
	mov.f32 	%f155, 0f00000000;
	mov.f32 	%f156, %f155;
	@%p94 bra 	$L__BB3_136;
	ld.global.f32 	%f156, [%rd64+8];
	ld.global.f32 	%f155, [%rd65+8];
$L__BB3_136:
	add.s32 	%r110, %r107, 3;
	setp.ge.s32 	%p95, %r110, %r105;
	mov.f32 	%f157, 0f00000000;
	mov.f32 	%f158, %f157;
	@%p95 bra 	$L__BB3_138;
	ld.global.f32 	%f158, [%rd64+12];
	ld.global.f32 	%f157, [%rd65+12];
$L__BB3_138:
	add.s32 	%r111, %r107, 4;
	setp.ge.s32 	%p96, %r111, %r105;
	mov.f32 	%f159, 0f00000000;
	mov.f32 	%f160, %f159;
	@%p96 bra 	$L__BB3_140;
	ld.global.f32 	%f160, [%rd64+16];
	ld.global.f32 	%f159, [%rd65+16];
$L__BB3_140:
	setp.ge.s32 	%p97, %r107, %r105;
	mov.b32 	%r786, 1;
	@%p97 bra 	$L__BB3_142;
	mul.f32 	%f101, %f151, %f151;
	fma.rn.f32 	%f102, %f152, %f152, %f101;
	setp.leu.f32 	%p98, %f102, 0f3F800000;
	selp.u32 	%r786, 1, 0, %p98;
$L__BB3_142:
	setp.ge.s32 	%p99, %r108, %r105;
	mov.b32 	%r787, 1;
	@%p99 bra 	$L__BB3_144;
	mul.f32 	%f103, %f153, %f153;
	fma.rn.f32 	%f104, %f154, %f154, %f103;
	setp.leu.f32 	%p100, %f104, 0f3F800000;
	selp.u32 	%r787, 1, 0, %p100;
$L__BB3_144:
	setp.ge.s32 	%p101, %r109, %r105;
	mov.b32 	%r788, 1;
	@%p101 bra 	$L__BB3_146;
	mul.f32 	%f105, %f155, %f155;
	fma.rn.f32 	%f106, %f156, %f156, %f105;
	setp.leu.f32 	%p102, %f106, 0f3F800000;
	selp.u32 	%r788, 1, 0, %p102;
$L__BB3_146:
	setp.ge.s32 	%p103, %r110, %r105;
	mov.b32 	%r789, 1;
	@%p103 bra 	$L__BB3_148;
	mul.f32 	%f107, %f157, %f157;
	fma.rn.f32 	%f108, %f158, %f158, %f107;
	setp.leu.f32 	%p104, %f108, 0f3F800000;
	selp.u32 	%r789, 1, 0, %p104;
$L__BB3_148:
	setp.ge.s32 	%p105, %r111, %r105;
	mov.b32 	%r790, 1;
	@%p105 bra 	$L__BB3_150;
	mul.f32 	%f109, %f159, %f159;
	fma.rn.f32 	%f110, %f160, %f160, %f109;
	setp.leu.f32 	%p106, %f110, 0f3F800000;
	selp.u32 	%r790, 1, 0, %p106;
$L__BB3_150:
	bar.sync 	0;
	add.s32 	%r122, %r787, %r786;
	add.s32 	%r123, %r788, %r122;
	add.s32 	%r124, %r789, %r123;
	add.s32 	%r439, %r790, %r124;
	shr.u32 	%r126, %r793, 5;
	// begin inline asm
	mov.u32 %r434, %laneid;
	// end inline asm
	mov.b32 	%r437, 1;
	mov.b32 	%r462, 0;
	mov.b32 	%r464, -1;
	// begin inline asm
	{  .reg .s32 r0;  .reg .pred p;  shfl.sync.up.b32 r0|p, %r439, %r437, %r462, %r464;  @p add.s32 r0, r0, %r439;  mov.s32 %r435, r0;}
	// end inline asm
	mov.b32 	%r443, 2;
	// begin inline asm
	{  .reg .s32 r0;  .reg .pred p;  shfl.sync.up.b32 r0|p, %r435, %r443, %r462, %r464;  @p add.s32 r0, r0, %r435;  mov.s32 %r441, r0;}
	// end inline asm
	mov.b32 	%r449, 4;
	// begin inline asm
	{  .reg .s32 r0;  .reg .pred p;  shfl.sync.up.b32 r0|p, %r441, %r449, %r462, %r464;  @p add.s32 r0, r0, %r441;  mov.s32 %r447, r0;}
	// end inline asm
	mov.b32 	%r455, 8;
	// begin inline asm
	{  .reg .s32 r0;  .reg .pred p;  shfl.sync.up.b32 r0|p, %r447, %r455, %r462, %r464;  @p add.s32 r0, r0, %r447;  mov.s32 %r453, r0;}
	// end inline asm
	mov.b32 	%r461, 16;
	// begin inline asm
	{  .reg .s32 r0;  .reg .pred p;  shfl.sync.up.b32 r0|p, %r453, %r461, %r462, %r464;  @p add.s32 r0, r0, %r453;  mov.s32 %r459, r0;}
	// end inline asm
	setp.ne.s32 	%p107, %r434, 31;
	@%p107 bra 	$L__BB3_152;
	shl.b32 	%r465, %r126, 2;
	mov.u32 	%r466, _ZZN3cub18CUB_300001_SM_10006detail6select23DeviceSelectSweepKernelINS2_10policy_hubIN4cuda3std3__45tupleIJffEEENS0_8NullTypeEiLb0ELNS0_10SelectImplE1EE10Policy1000EN6thrust24THRUST_300001_SM_1000_NS12zip_iteratorINS8_IJNSF_6detail15normal_iteratorINSF_10device_ptrIfEEEESL_EEEEEPSA_SN_PlNS0_13ScanTileStateIiLb1EEENS7_10__not_fn_tI17is_outside_circleEESA_iNS2_19streaming_context_tIlLb1EEELSB_1EEEvT0_T1_T2_T3_T4_T5_T6_T7_iT8_NS1_7vsmem_tEE19static_temp_storage;
	add.s32 	%r467, %r466, %r465;
	st.shared.u32 	[%r467], %r459;
$L__BB3_152:
	bar.sync 	0;
	ld.shared.v4.u32 	{%r129, %r130, %r131, %r132}, [_ZZN3cub18CUB_300001_SM_10006detail6select23DeviceSelectSweepKernelINS2_10policy_hubIN4cuda3std3__45tupleIJffEEENS0_8NullTypeEiLb0ELNS0_10SelectImplE1EE10Policy1000EN6thrust24THRUST_300001_SM_1000_NS12zip_iteratorINS8_IJNSF_6detail15normal_iteratorINSF_10device_ptrIfEEEESL_EEEEEPSA_SN_PlNS0_13ScanTileStateIiLb1EEENS7_10__not_fn_tI17is_outside_circleEESA_iNS2_19streaming_context_tIlLb1EEELSB_1EEEvT0_T1_T2_T3_T4_T5_T6_T7_iT8_NS1_7vsmem_tEE19static_temp_storage];
	add.s32 	%r468, %r130, %r129;
	setp.eq.s32 	%p108, %r126, 2;
	selp.b32 	%r469, %r468, %r129, %p108;
	add.s32 	%r470, %r468, %r131;
	setp.eq.s32 	%p109, %r126, 3;
	selp.b32 	%r471, %r470, %r469, %p109;
	setp.lt.u32 	%p110, %r793, 32;
	selp.b32 	%r472, 0, %r471, %p110;
	setp.eq.s32 	%p111, %r434, 0;
	sub.s32 	%r473, %r459, %r439;
	selp.b32 	%r474, 0, %r473, %p111;
	add.s32 	%r133, %r472, %r474;
	add.s32 	%r134, %r133, %r786;
	add.s32 	%r135, %r122, %r133;
	add.s32 	%r136, %r123, %r133;
	add.s32 	%r137, %r124, %r133;
	add.s32 	%r475, %r105, %r132;
	add.s32 	%r476, %r475, %r470;
	add.s32 	%r816, %r476, -640;
	setp.gt.s32 	%p112, %r816, 128;
	@%p112 bra 	$L__BB3_173;
	ld.param.u64 	%rd218, [%rd1+24];
	cvta.to.global.u64 	%rd66, %rd218;
	setp.ne.s32 	%p113, %r786, 0;
	setp.lt.s32 	%p114, %r133, %r816;
	and.pred  	%p115, %p113, %p114;
	@%p115 bra 	$L__BB3_154;
	bra.uni 	$L__BB3_157;
$L__BB3_154:
	setp.ne.s16 	%p116, %rs20, 0;
	mov.b64 	%rd463, 0;
	@%p116 bra 	$L__BB3_156;
	ld.global.u64 	%rd463, [%rd66];
$L__BB3_156:
	cvt.s64.s32 	%rd220, %r133;
	add.s64 	%rd221, %rd463, %rd220;
	shl.b64 	%rd222, %rd221, 2;
	add.s64 	%rd223, %rd5, %rd222;
	add.s64 	%rd224, %rd6, %rd222;
	st.global.f32 	[%rd223], %f152;
	st.global.f32 	[%rd224], %f151;
$L__BB3_157:
	setp.eq.s32 	%p117, %r787, 0;
	setp.ge.s32 	%p118, %r134, %r816;
	or.pred  	%p119, %p117, %p118;
	@%p119 bra 	$L__BB3_161;
	setp.ne.s16 	%p120, %rs20, 0;
	mov.b64 	%rd464, 0;
	@%p120 bra 	$L__BB3_160;
	ld.global.u64 	%rd464, [%rd66];
$L__BB3_160:
	cvt.s64.s32 	%rd226, %r134;
	add.s64 	%rd227, %rd464, %rd226;
	shl.b64 	%rd228, %rd227, 2;
	add.s64 	%rd229, %rd5, %rd228;
	add.s64 	%rd230, %rd6, %rd228;
	st.global.f32 	[%rd229], %f154;
	st.global.f32 	[%rd230], %f153;
$L__BB3_161:
	setp.eq.s32 	%p121, %r788, 0;
	setp.ge.s32 	%p122, %r135, %r816;
	or.pred  	%p123, %p121, %p122;
	@%p123 bra 	$L__BB3_165;
	setp.ne.s16 	%p124, %rs20, 0;
	mov.b64 	%rd465, 0;
	@%p124 bra 	$L__BB3_164;
	ld.global.u64 	%rd465, [%rd66];
$L__BB3_164:
	cvt.s64.s32 	%rd232, %r135;
	add.s64 	%rd233, %rd465, %rd232;
	shl.b64 	%rd234, %rd233, 2;
	add.s64 	%rd235, %rd5, %rd234;
	add.s64 	%rd236, %rd6, %rd234;
	st.global.f32 	[%rd235], %f156;
	st.global.f32 	[%rd236], %f155;
$L__BB3_165:
	setp.eq.s32 	%p125, %r789, 0;
	setp.ge.s32 	%p126, %r136, %r816;
	or.pred  	%p127, %p125, %p126;
	@%p127 bra 	$L__BB3_169;
	setp.ne.s16 	%p128, %rs20, 0;
	mov.b64 	%rd466, 0;
	@%p128 bra 	$L__BB3_168;
	ld.global.u64 	%rd466, [%rd66];
$L__BB3_168:
	cvt.s64.s32 	%rd238, %r136;
	add.s64 	%rd239, %rd466, %rd238;
	shl.b64 	%rd240, %rd239, 2;
	add.s64 	%rd241, %rd5, %rd240;
	add.s64 	%rd242, %rd6, %rd240;
	st.global.f32 	[%rd241], %f158;
	st.global.f32 	[%rd242], %f157;
$L__BB3_169:
	setp.eq.s32 	%p129, %r790, 0;
	setp.ge.s32 	%p130, %r137, %r816;
	or.pred  	%p131, %p129, %p130;
	@%p131 bra 	$L__BB3_295;
	setp.ne.s16 	%p132, %rs20, 0;
	mov.b64 	%rd467, 0;
	@%p132 bra 	$L__BB3_172;
	ld.global.u64 	%rd467, [%rd66];
$L__BB3_172:
	cvt.s64.s32 	%rd244, %r137;
	add.s64 	%rd245, %rd467, %rd244;
	shl.b64 	%rd246, %rd245, 2;
	add.s64 	%rd247, %rd5, %rd246;
	add.s64 	%rd248, %rd6, %rd246;
	st.global.f32 	[%rd247], %f160;
	st.global.f32 	[%rd248], %f159;
	bra.uni 	$L__BB3_295;
$L__BB3_173:
	bar.sync 	0;
	setp.eq.s32 	%p133, %r786, 0;
	@%p133 bra 	$L__BB3_175;
	shl.b32 	%r477, %r133, 3;
	mov.u32 	%r478, _ZZN3cub18CUB_300001_SM_10006detail6select23DeviceSelectSweepKernelINS2_10policy_hubIN4cuda3std3__45tupleIJffEEENS0_8NullTypeEiLb0ELNS0_10SelectImplE1EE10Policy1000EN6thrust24THRUST_300001_SM_1000_NS12zip_iteratorINS8_IJNSF_6detail15normal_iteratorINSF_10device_ptrIfEEEESL_EEEEEPSA_SN_PlNS0_13ScanTileStateIiLb1EEENS7_10__not_fn_tI17is_outside_circleEESA_iNS2_19streaming_context_tIlLb1EEELSB_1EEEvT0_T1_T2_T3_T4_T5_T6_T7_iT8_NS1_7vsmem_tEE19static_temp_storage;
	add.s32 	%r479, %r478, %r477;
	st.shared.v2.f32 	[%r479], {%f152, %f151};
$L__BB3_175:
	setp.eq.s32 	%p134, %r787, 0;
	@%p134 bra 	$L__BB3_177;
	shl.b32 	%r480, %r134, 3;
	mov.u32 	%r481, _ZZN3cub18CUB_300001_SM_10006detail6select23DeviceSelectSweepKernelINS2_10policy_hubIN4cuda3std3__45tupleIJffEEENS0_8NullTypeEiLb0ELNS0_10SelectImplE1EE10Policy1000EN6thrust24THRUST_300001_SM_1000_NS12zip_iteratorINS8_IJNSF_6detail15normal_iteratorINSF_10device_ptrIfEEEESL_EEEEEPSA_SN_PlNS0_13ScanTileStateIiLb1EEENS7_10__not_fn_tI17is_outside_circleEESA_iNS2_19streaming_context_tIlLb1EEELSB_1EEEvT0_T1_T2_T3_T4_T5_T6_T7_iT8_NS1_7vsmem_tEE19static_temp_storage;
	add.s32 	%r482, %r481, %r480;
	st.shared.v2.f32 	[%r482], {%f154, %f153};
$L__BB3_177:
	setp.eq.s32 	%p135, %r788, 0;
	@%p135 bra 	$L__BB3_179;
	shl.b32 	%r483, %r135, 3;
	mov.u32 	%r484, _ZZN3cub18CUB_300001_SM_10006detail6select23DeviceSelectSweepKernelINS2_10policy_hubIN4cuda3std3__45tupleIJffEEENS0_8NullTypeEiLb0ELNS0_10SelectImplE1EE10Policy1000EN6thrust24THRUST_300001_SM_1000_NS12zip_iteratorINS8_IJNSF_6detail15normal_iteratorINSF_10device_ptrIfEEEESL_EEEEEPSA_SN_PlNS0_13ScanTileStateIiLb1EEENS7_10__not_fn_tI17is_outside_circleEESA_iNS2_19streaming_context_tIlLb1EEELSB_1EEEvT0_T1_T2_T3_T4_T5_T6_T7_iT8_NS1_7vsmem_tEE19static_temp_storage;
	add.s32 	%r485, %r484, %r483;
	st.shared.v2.f32 	[%r485], {%f156, %f155};
$L__BB3_179:
	setp.eq.s32 	%p136, %r789, 0;
	@%p136 bra 	$L__BB3_181;
	shl.b32 	%r486, %r136, 3;
	mov.u32 	%r487, _ZZN3cub18CUB_300001_SM_10006detail6select23DeviceSelectSweepKernelINS2_10policy_hubIN4cuda3std3__45tupleIJffEEENS0_8NullTypeEiLb0ELNS0_10SelectImplE1EE10Policy1000EN6thrust24THRUST_300001_SM_1000_NS12zip_iteratorINS8_IJNSF_6detail15normal_iteratorINSF_10device_ptrIfEEEESL_EEEEEPSA_SN_PlNS0_13ScanTileStateIiLb1EEENS7_10__not_fn_tI17is_outside_circleEESA_iNS2_19streaming_context_tIlLb1EEELSB_1EEEvT0_T1_T2_T3_T4_T5_T6_T7_iT8_NS1_7vsmem_tEE19static_temp_storage;
	add.s32 	%r488, %r487, %r486;
	st.shared.v2.f32 	[%r488], {%f158, %f157};
$L__BB3_181:
	setp.eq.s32 	%p137, %r790, 0;
	@%p137 bra 	$L__BB3_183;
	shl.b32 	%r489, %r137, 3;
	mov.u32 	%r490, _ZZN3cub18CUB_300001_SM_10006detail6select23DeviceSelectSweepKernelINS2_10policy_hubIN4cuda3std3__45tupleIJffEEENS0_8NullTypeEiLb0ELNS0_10SelectImplE1EE10Policy1000EN6thrust24THRUST_300001_SM_1000_NS12zip_iteratorINS8_IJNSF_6detail15normal_iteratorINSF_10device_ptrIfEEEESL_EEEEEPSA_SN_PlNS0_13ScanTileStateIiLb1EEENS7_10__not_fn_tI17is_outside_circleEESA_iNS2_19streaming_context_tIlLb1EEELSB_1EEEvT0_T1_T2_T3_T4_T5_T6_T7_iT8_NS1_7vsmem_tEE19static_temp_storage;
	add.s32 	%r491, %r490, %r489;
	st.shared.v2.f32 	[%r491], {%f160, %f159};
$L__BB3_183:
	bar.sync 	0;
	setp.ge.u32 	%p138, %r793, %r816;
	@%p138 bra 	$L__BB3_295;
	ld.param.u32 	%r765, [_ZN3cub18CUB_300001_SM_10006detail6select23DeviceSelectSweepKernelINS2_10policy_hubIN4cuda3std3__45tupleIJffEEENS0_8NullTypeEiLb0ELNS0_10SelectImplE1EE10Policy1000EN6thrust24THRUST_300001_SM_1000_NS12zip_iteratorINS8_IJNSF_6detail15normal_iteratorINSF_10device_ptrIfEEEESL_EEEEEPSA_SN_PlNS0_13ScanTileStateIiLb1EEENS7_10__not_fn_tI17is_outside_circleEESA_iNS2_19streaming_context_tIlLb1EEELSB_1EEEvT0_T1_T2_T3_T4_T5_T6_T7_iT8_NS1_7vsmem_tE_param_7];
	ld.param.u64 	%rd249, [%rd1+24];
	cvta.to.global.u64 	%rd67, %rd249;
	add.s32 	%r492, %r130, %r131;
	add.s32 	%r493, %r492, %r132;
	add.s32 	%r494, %r493, %r129;
	add.s32 	%r495, %r494, %r765;
	sub.s32 	%r496, %r495, %r793;
	add.s32 	%r139, %r496, -641;
	and.b32  	%r497, %r139, 384;
	setp.eq.s32 	%p139, %r497, 384;
	@%p139 bra 	$L__BB3_189;
	shl.b32 	%r498, %r793, 3;
	mov.u32 	%r499, _ZZN3cub18CUB_300001_SM_10006detail6select23DeviceSelectSweepKernelINS2_10policy_hubIN4cuda3std3__45tupleIJffEEENS0_8NullTypeEiLb0ELNS0_10SelectImplE1EE10Policy1000EN6thrust24THRUST_300001_SM_1000_NS12zip_iteratorINS8_IJNSF_6detail15normal_iteratorINSF_10device_ptrIfEEEESL_EEEEEPSA_SN_PlNS0_13ScanTileStateIiLb1EEENS7_10__not_fn_tI17is_outside_circleEESA_iNS2_19streaming_context_tIlLb1EEELSB_1EEEvT0_T1_T2_T3_T4_T5_T6_T7_iT8_NS1_7vsmem_tEE19static_temp_storage;
	add.s32 	%r792, %r499, %r498;
	cvt.u64.u32 	%rd456, %r793;
	shr.u32 	%r500, %r139, 7;
	add.s32 	%r501, %r500, 1;
	and.b32  	%r502, %r501, 3;
	neg.s32 	%r791, %r502;
$L__BB3_186:
	.pragma "nounroll";
	setp.ne.s16 	%p140, %rs20, 0;
	mov.b64 	%rd457, 0;
	@%p140 bra 	$L__BB3_188;
	ld.global.u64 	%rd457, [%rd67];
$L__BB3_188:
	add.s64 	%rd251, %rd457, %rd456;
	shl.b64 	%rd252, %rd251, 2;
	add.s64 	%rd253, %rd5, %rd252;
	add.s64 	%rd254, %rd6, %rd252;
	ld.shared.v2.f32 	{%f111, %f112}, [%r792];
	st.global.f32 	[%rd253], %f111;
	st.global.f32 	[%rd254], %f112;
	add.s64 	%rd456, %rd456, 128;
	cvt.u32.u64 	%r793, %rd456;
	add.s32 	%r792, %r792, 1024;
	add.s32 	%r791, %r791, 1;
	setp.ne.s32 	%p141, %r791, 0;
	@%p141 bra 	$L__BB3_186;
$L__BB3_189:
	setp.lt.u32 	%p142, %r139, 384;
	@%p142 bra 	$L__BB3_295;
	mul.wide.u32 	%rd458, %r793, 4;
	shl.b32 	%r503, %r793, 3;
	mov.u32 	%r504, _ZZN3cub18CUB_300001_SM_10006detail6select23DeviceSelectSweepKernelINS2_10policy_hubIN4cuda3std3__45tupleIJffEEENS0_8NullTypeEiLb0ELNS0_10SelectImplE1EE10Policy1000EN6thrust24THRUST_300001_SM_1000_NS12zip_iteratorINS8_IJNSF_6detail15normal_iteratorINSF_10device_ptrIfEEEESL_EEEEEPSA_SN_PlNS0_13ScanTileStateIiLb1EEENS7_10__not_fn_tI17is_outside_circleEESA_iNS2_19streaming_context_tIlLb1EEELSB_1EEEvT0_T1_T2_T3_T4_T5_T6_T7_iT8_NS1_7vsmem_tEE19static_temp_storage;
	add.s32 	%r505, %r503, %r504;
	add.s32 	%r794, %r505, 2048;
$L__BB3_191:
	setp.ne.s16 	%p143, %rs20, 0;
	mov.b64 	%rd459, 0;
	@%p143 bra 	$L__BB3_193;
	ld.global.u64 	%rd459, [%rd67];
$L__BB3_193:
	setp.ne.s16 	%p144, %rs20, 0;
	shl.b64 	%rd257, %rd459, 2;
	add.s64 	%rd258, %rd458, %rd257;
	add.s64 	%rd259, %rd5, %rd258;
	add.s64 	%rd260, %rd6, %rd258;
	ld.shared.v2.f32 	{%f113, %f114}, [%r794+-2048];
	st.global.f32 	[%rd259], %f113;
	st.global.f32 	[%rd260], %f114;
	mov.b64 	%rd460, 0;
	@%p144 bra 	$L__BB3_195;
	ld.global.u64 	%rd460, [%rd67];
$L__BB3_195:
	setp.ne.s16 	%p145, %rs20, 0;
	shl.b64 	%rd262, %rd460, 2;
	add.s64 	%rd263, %rd458, %rd262;
	add.s64 	%rd264, %rd5, %rd263;
	add.s64 	%rd265, %rd6, %rd263;
	ld.shared.v2.f32 	{%f115, %f116}, [%r794+-1024];
	st.global.f32 	[%rd264+512], %f115;
	st.global.f32 	[%rd265+512], %f116;
	mov.b64 	%rd461, 0;
	@%p145 bra 	$L__BB3_197;
	ld.global.u64 	%rd461, [%rd67];
$L__BB3_197:
	setp.ne.s16 	%p146, %rs20, 0;
	shl.b64 	%rd267, %rd461, 2;
	add.s64 	%rd268, %rd458, %rd267;
	add.s64 	%rd269, %rd5, %rd268;
	add.s64 	%rd270, %rd6, %rd268;
	ld.shared.v2.f32 	{%f117, %f118}, [%r794];
	st.global.f32 	[%rd269+1024], %f117;
	st.global.f32 	[%rd270+1024], %f118;
	mov.b64 	%rd462, 0;
	@%p146 bra 	$L__BB3_199;
	ld.global.u64 	%rd462, [%rd67];
$L__BB3_199:
	shl.b64 	%rd271, %rd462, 2;
	add.s64 	%rd272, %rd458, %rd271;
	add.s64 	%rd273, %rd5, %rd272;
	add.s64 	%rd274, %rd6, %rd272;
	ld.shared.v2.f32 	{%f119, %f120}, [%r794+1024];
	st.global.f32 	[%rd273+1536], %f119;
	st.global.f32 	[%rd274+1536], %f120;
	add.s32 	%r793, %r793, 512;
	add.s64 	%rd458, %rd458, 2048;
	add.s32 	%r794, %r794, 4096;
	setp.lt.s32 	%p147, %r793, %r816;
	@%p147 bra 	$L__BB3_191;
	bra.uni 	$L__BB3_295;
$L__BB3_200:
	ld.param.u8 	%rs9, [%rd1];
	setp.eq.s16 	%p3, %rs9, 0;
	ld.param.u64 	%rd135, [%rd1+16];
	selp.b64 	%rd136, %rd135, 0, %p3;
	cvt.s64.s32 	%rd137, %r2;
	add.s64 	%rd138, %rd136, %rd137;
	mov.u32 	%r812, %tid.x;
	mul.lo.s32 	%r154, %r812, 5;
	setp.ge.s32 	%p4, %r154, %r105;
	cvt.u64.u32 	%rd139, %r154;
	add.s64 	%rd140, %rd138, %rd139;
	shl.b64 	%rd141, %rd140, 2;
	add.s64 	%rd94, %rd3, %rd141;
	add.s64 	%rd95, %rd4, %rd141;
	mov.f32 	%f161, 0f00000000;
	mov.f32 	%f162, %f161;
	@%p4 bra 	$L__BB3_202;
	ld.global.f32 	%f161, [%rd94];
	ld.global.f32 	%f162, [%rd95];
$L__BB3_202:
	add.s32 	%r155, %r154, 1;
	setp.ge.s32 	%p5, %r155, %r105;
	mov.f32 	%f163, 0f00000000;
	mov.f32 	%f164, %f163;
	@%p5 bra 	$L__BB3_204;
	ld.global.f32 	%f163, [%rd94+4];
	ld.global.f32 	%f164, [%rd95+4];
$L__BB3_204:
	add.s32 	%r156, %r154, 2;
	setp.ge.s32 	%p6, %r156, %r105;
	mov.f32 	%f165, 0f00000000;
	mov.f32 	%f166, %f165;
	@%p6 bra 	$L__BB3_206;
	ld.global.f32 	%f165, [%rd94+8];
	ld.global.f32 	%f166, [%rd95+8];
$L__BB3_206:
	add.s32 	%r157, %r154, 3;
	setp.ge.s32 	%p7, %r157, %r105;
	mov.f32 	%f167, 0f00000000;
	mov.f32 	%f168, %f167;
	@%p7 bra 	$L__BB3_208;
	ld.global.f32 	%f167, [%rd94+12];
	ld.global.f32 	%f168, [%rd95+12];
$L__BB3_208:
	add.s32 	%r158, %r154, 4;
	setp.ge.s32 	%p8, %r158, %r105;
	mov.f32 	%f169, 0f00000000;
	mov.f32 	%f170, %f169;
	@%p8 bra 	$L__BB3_210;
	ld.global.f32 	%f169, [%rd94+16];
	ld.global.f32 	%f170, [%rd95+16];
$L__BB3_210:
	setp.ge.s32 	%p9, %r154, %r105;
	mov.b32 	%r796, 1;
	@%p9 bra 	$L__BB3_212;
	mul.f32 	%f76, %f162, %f162;
	fma.rn.f32 	%f77, %f161, %f161, %f76;
	setp.leu.f32 	%p10, %f77, 0f3F800000;
	selp.u32 	%r796, 1, 0, %p10;
$L__BB3_212:
	setp.ge.s32 	%p11, %r155, %r105;
	mov.b32 	%r797, 1;
	@%p11 bra 	$L__BB3_214;
	mul.f32 	%f78, %f164, %f164;
	fma.rn.f32 	%f79, %f163, %f163, %f78;
	setp.leu.f32 	%p12, %f79, 0f3F800000;
	selp.u32 	%r797, 1, 0, %p12;
$L__BB3_214:
	setp.ge.s32 	%p13, %r156, %r105;
	mov.b32 	%r798, 1;
	@%p13 bra 	$L__BB3_216;
	mul.f32 	%f80, %f166, %f166;
	fma.rn.f32 	%f81, %f165, %f165, %f80;
	setp.leu.f32 	%p14, %f81, 0f3F800000;
	selp.u32 	%r798, 1, 0, %p14;
$L__BB3_216:
	setp.ge.s32 	%p15, %r157, %r105;
	mov.b32 	%r799, 1;
	@%p15 bra 	$L__BB3_218;
	mul.f32 	%f82, %f168, %f168;
	fma.rn.f32 	%f83, %f167, %f167, %f82;
	setp.leu.f32 	%p16, %f83, 0f3F800000;
	selp.u32 	%r799, 1, 0, %p16;
$L__BB3_218:
	setp.ge.s32 	%p17, %r158, %r105;
	mov.b32 	%r800, 1;
	@%p17 bra 	$L__BB3_220;
	mul.f32 	%f84, %f170, %f170;
	fma.rn.f32 	%f85, %f169, %f169, %f84;
	setp.leu.f32 	%p18, %f85, 0f3F800000;
	selp.u32 	%r800, 1, 0, %p18;
$L__BB3_220:
	bar.sync 	0;
	add.s32 	%r169, %r797, %r796;
	add.s32 	%r170, %r798, %r169;
	add.s32 	%r171, %r799, %r170;
	add.s32 	%r255, %r800, %r171;
	shr.u32 	%r173, %r812, 5;
	// begin inline asm
	mov.u32 %r250, %laneid;
	// end inline asm
	mov.b32 	%r253, 1;
	mov.b32 	%r278, 0;
	mov.b32 	%r280, -1;
	// begin inline asm
	{  .reg .s32 r0;  .reg .pred p;  shfl.sync.up.b32 r0|p, %r255, %r253, %r278, %r280;  @p add.s32 r0, r0, %r255;  mov.s32 %r251, r0;}
	// end inline asm
	mov.b32 	%r259, 2;
	// begin inline asm
	{  .reg .s32 r0;  .reg .pred p;  shfl.sync.up.b32 r0|p, %r251, %r259, %r278, %r280;  @p add.s32 r0, r0, %r251;  mov.s32 %r257, r0;}
	// end inline asm
	mov.b32 	%r265, 4;
	// begin inline asm
	{  .reg .s32 r0;  .reg .pred p;  shfl.sync.up.b32 r0|p, %r257, %r265, %r278, %r280;  @p add.s32 r0, r0, %r257;  mov.s32 %r263, r0;}
	// end inline asm
	mov.b32 	%r271, 8;
	// begin inline asm
	{  .reg .s32 r0;  .reg .pred p;  shfl.sync.up.b32 r0|p, %r263, %r271, %r278, %r280;  @p add.s32 r0, r0, %r263;  mov.s32 %r269, r0;}
	// end inline asm
	mov.b32 	%r277, 16;
	// begin inline asm
	{  .reg .s32 r0;  .reg .pred p;  shfl.sync.up.b32 r0|p, %r269, %r277, %r278, %r280;  @p add.s32 r0, r0, %r269;  mov.s32 %r275, r0;}
	// end inline asm
	setp.ne.s32 	%p19, %r250, 31;
	@%p19 bra 	$L__BB3_222;
	shl.b32 	%r281, %r173, 2;
	mov.u32 	%r282, _ZZN3cub18CUB_300001_SM_10006detail6select23DeviceSelectSweepKernelINS2_10policy_hubIN4cuda3std3__45tupleIJffEEENS0_8NullTypeEiLb0ELNS0_10SelectImplE1EE10Policy1000EN6thrust24THRUST_300001_SM_1000_NS12zip_iteratorINS8_IJNSF_6detail15normal_iteratorINSF_10device_ptrIfEEEESL_EEEEEPSA_SN_PlNS0_13ScanTileStateIiLb1EEENS7_10__not_fn_tI17is_outside_circleEESA_iNS2_19streaming_context_tIlLb1EEELSB_1EEEvT0_T1_T2_T3_T4_T5_T6_T7_iT8_NS1_7vsmem_tEE19static_temp_storage;
	add.s32 	%r283, %r282, %r281;
	st.shared.u32 	[%r283], %r275;
$L__BB3_222:
	sub.s32 	%r284, %r275, %r255;
	bar.sync 	0;
	ld.shared.v4.u32 	{%r285, %r286, %r287, %r288}, [_ZZN3cub18CUB_300001_SM_10006detail6select23DeviceSelectSweepKernelINS2_10policy_hubIN4cuda3std3__45tupleIJffEEENS0_8NullTypeEiLb0ELNS0_10SelectImplE1EE10Policy1000EN6thrust24THRUST_300001_SM_1000_NS12zip_iteratorINS8_IJNSF_6detail15normal_iteratorINSF_10device_ptrIfEEEESL_EEEEEPSA_SN_PlNS0_13ScanTileStateIiLb1EEENS7_10__not_fn_tI17is_outside_circleEESA_iNS2_19streaming_context_tIlLb1EEELSB_1EEEvT0_T1_T2_T3_T4_T5_T6_T7_iT8_NS1_7vsmem_tEE19static_temp_storage];
	add.s32 	%r289, %r286, %r285;
	setp.eq.s32 	%p20, %r173, 2;
	selp.b32 	%r290, %r289, %r285, %p20;
	add.s32 	%r291, %r289, %r287;
	setp.eq.s32 	%p21, %r173, 3;
	selp.b32 	%r292, %r291, %r290, %p21;
	add.s32 	%r176, %r291, %r288;
	setp.gt.u32 	%p22, %r812, 31;
	setp.lt.u32 	%p23, %r812, 32;
	setp.eq.s32 	%p24, %r250, 0;
	selp.b32 	%r293, 0, %r284, %p24;
	add.s32 	%r808, %r292, %r293;
	selp.b32 	%r178, %r284, %r808, %p23;
	@%p22 bra 	$L__BB3_247;
	setp.ne.s32 	%p25, %r812, 0;
	mul.wide.s32 	%rd142, %r1, 8;
	add.s64 	%rd96, %rd2, %rd142;
	@%p25 bra 	$L__BB3_225;
	st.shared.u32 	[_ZZN3cub18CUB_300001_SM_10006detail6select23DeviceSelectSweepKernelINS2_10policy_hubIN4cuda3std3__45tupleIJffEEENS0_8NullTypeEiLb0ELNS0_10SelectImplE1EE10Policy1000EN6thrust24THRUST_300001_SM_1000_NS12zip_iteratorINS8_IJNSF_6detail15normal_iteratorINSF_10device_ptrIfEEEESL_EEEEEPSA_SN_PlNS0_13ScanTileStateIiLb1EEENS7_10__not_fn_tI17is_outside_circleEESA_iNS2_19streaming_context_tIlLb1EEELSB_1EEEvT0_T1_T2_T3_T4_T5_T6_T7_iT8_NS1_7vsmem_tEE19static_temp_storage+44], %r176;
	add.s64 	%rd143, %rd96, 256;
	mov.b32 	%r294, 100;
	// begin inline asm
	st.release.gpu.v2.u32 [%rd143], {%r294, %r176};
	// end inline asm
$L__BB3_225:
	not.b32 	%r296, %r812;
	add.s32 	%r805, %r1, %r296;
	mov.u32 	%r180, %nctaid.x;
	setp.gt.u32 	%p26, %r180, 499;
	@%p26 bra 	$L__BB3_227;
	membar.cta;
	bra.uni 	$L__BB3_228;
$L__BB3_227:
	mov.b32 	%r297, 450;
	// begin inline asm
	nanosleep.u32 %r297;
	// end inline asm
$L__BB3_228:
	mul.wide.s32 	%rd145, %r805, 8;
	add.s64 	%rd146, %rd2, %rd145;
	add.s64 	%rd144, %rd146, 256;
	// begin inline asm
	ld.acquire.gpu.v2.u32 {%r806, %r802}, [%rd144];
	// end inline asm
$L__BB3_229:
	setp.eq.s32 	%p27, %r806, 99;
	mov.b32 	%r300, -1;
	vote.sync.any.pred 	%p28, %p27, %r300;
	not.pred 	%p29, %p28;
	@%p29 bra 	$L__BB3_234;
	@%p26 bra 	$L__BB3_232;
	membar.cta;
	bra.uni 	$L__BB3_233;
$L__BB3_232:
	mov.b32 	%r426, 350;
	// begin inline asm
	nanosleep.u32 %r426;
	// end inline asm
$L__BB3_233:
	// begin inline asm
	ld.acquire.gpu.v2.u32 {%r806, %r802}, [%rd144];
	// end inline asm
	bra.uni 	$L__BB3_229;
$L__BB3_234:
	setp.eq.s32 	%p30, %r806, 101;
	mov.b32 	%r327, -1;
	vote.sync.ballot.b32 	%r328, %p30, %r327;
	// begin inline asm
	mov.u32 %r302, %lanemask_ge;
	// end inline asm
	and.b32  	%r329, %r328, %r302;
	or.b32  	%r330, %r329, -2147483648;
	add.s32 	%r331, %r330, -1;
	not.b32 	%r332, %r330;
	and.b32  	%r333, %r332, %r331;
	popc.b32 	%r306, %r333;
	mov.b32 	%r305, 1;
	// begin inline asm
	shfl.sync.down.b32 %r303, %r802, %r305, %r306, %r327;
	// end inline asm
	setp.lt.s32 	%p32, %r250, %r306;
	selp.b32 	%r334, %r303, 0, %p32;
	add.s32 	%r309, %r334, %r802;
	mov.b32 	%r310, 2;
	// begin inline asm
	shfl.sync.down.b32 %r308, %r309, %r310, %r306, %r327;
	// end inline asm
	add.s32 	%r190, %r250, 2;
	setp.gt.s32 	%p33, %r190, %r306;
	selp.b32 	%r335, 0, %r308, %p33;
	add.s32 	%r314, %r309, %r335;
	mov.b32 	%r315, 4;
	// begin inline asm
	shfl.sync.down.b32 %r313, %r314, %r315, %r306, %r327;
	// end inline asm
	add.s32 	%r191, %r250, 4;
	setp.gt.s32 	%p34, %r191, %r306;
	selp.b32 	%r336, 0, %r313, %p34;
	add.s32 	%r319, %r314, %r336;
	mov.b32 	%r320, 8;
	// begin inline asm
	shfl.sync.down.b32 %r318, %r319, %r320, %r306, %r327;
	// end inline asm
	add.s32 	%r192, %r250, 8;
	setp.gt.s32 	%p35, %r192, %r306;
	selp.b32 	%r337, 0, %r318, %p35;
	add.s32 	%r324, %r319, %r337;
	mov.b32 	%r325, 16;
	// begin inline asm
	shfl.sync.down.b32 %r323, %r324, %r325, %r306, %r327;
	// end inline asm
	add.s32 	%r193, %r250, 16;
	setp.gt.s32 	%p36, %r193, %r306;
	selp.b32 	%r338, 0, %r323, %p36;
	add.s32 	%r803, %r324, %r338;
	add.s64 	%rd98, %rd2, 256;
$L__BB3_235:
	setp.ne.s32 	%p37, %r806, 101;
	mov.b32 	%r339, -1;
	vote.sync.all.pred 	%p38, %p37, %r339;
	not.pred 	%p39, %p38;
	@%p39 bra 	$L__BB3_243;
	mul.wide.s32 	%rd207, %r805, 8;
	add.s64 	%rd208, %rd98, %rd207;
	add.s64 	%rd206, %rd208, -256;
	// begin inline asm
	ld.acquire.gpu.v2.u32 {%r806, %r807}, [%rd206];
	// end inline asm
$L__BB3_237:
	setp.eq.s32 	%p79, %r806, 99;
	mov.b32 	%r384, -1;
	vote.sync.any.pred 	%p80, %p79, %r384;
	not.pred 	%p81, %p80;
	@%p81 bra 	$L__BB3_242;
	@%p26 bra 	$L__BB3_240;
	membar.cta;
	bra.uni 	$L__BB3_241;
$L__BB3_240:
	mov.b32 	%r423, 350;
	// begin inline asm
	nanosleep.u32 %r423;
	// end inline asm
$L__BB3_241:
	// begin inline asm
	ld.acquire.gpu.v2.u32 {%r806, %r807}, [%rd206];
	// end inline asm
	bra.uni 	$L__BB3_237;
$L__BB3_242:
	setp.eq.s32 	%p82, %r806, 101;
	mov.b32 	%r410, -1;
	vote.sync.ballot.b32 	%r411, %p82, %r410;
	and.b32  	%r412, %r411, %r302;
	or.b32  	%r413, %r412, -2147483648;
	add.s32 	%r414, %r413, -1;
	not.b32 	%r415, %r413;
	and.b32  	%r416, %r415, %r414;
	popc.b32 	%r389, %r416;
	mov.b32 	%r388, 1;
	// begin inline asm
	shfl.sync.down.b32 %r386, %r807, %r388, %r389, %r410;
	// end inline asm
	setp.lt.s32 	%p84, %r250, %r389;
	selp.b32 	%r417, %r386, 0, %p84;
	add.s32 	%r392, %r417, %r807;
	mov.b32 	%r393, 2;
	// begin inline asm
	shfl.sync.down.b32 %r391, %r392, %r393, %r389, %r410;
	// end inline asm
	setp.gt.s32 	%p85, %r190, %r389;
	selp.b32 	%r418, 0, %r391, %p85;
	add.s32 	%r397, %r392, %r418;
	mov.b32 	%r398, 4;
	// begin inline asm
	shfl.sync.down.b32 %r396, %r397, %r398, %r389, %r410;
	// end inline asm
	setp.gt.s32 	%p86, %r191, %r389;
	selp.b32 	%r419, 0, %r396, %p86;
	add.s32 	%r402, %r397, %r419;
	mov.b32 	%r403, 8;
	// begin inline asm
	shfl.sync.down.b32 %r401, %r402, %r403, %r389, %r410;
	// end inline asm
	setp.gt.s32 	%p87, %r192, %r389;
	selp.b32 	%r420, 0, %r401, %p87;
	add.s32 	%r407, %r402, %r420;
	mov.b32 	%r408, 16;
	// begin inline asm
	shfl.sync.down.b32 %r406, %r407, %r408, %r389, %r410;
	// end inline asm
	setp.gt.s32 	%p88, %r193, %r389;
	selp.b32 	%r421, 0, %r406, %p88;
	add.s32 	%r422, %r421, %r803;
	add.s32 	%r803, %r422, %r407;
	add.s32 	%r805, %r805, -32;
	bra.uni 	$L__BB3_235;
$L__BB3_243:
	@%p25 bra 	$L__BB3_245;
	add.s32 	%r342, %r803, %r176;
	add.s64 	%rd147, %rd96, 256;
	mov.b32 	%r341, 101;
	// begin inline asm
	st.release.gpu.v2.u32 [%rd147], {%r341, %r342};
	// end inline asm
	st.shared.u32 	[_ZZN3cub18CUB_300001_SM_10006detail6select23DeviceSelectSweepKernelINS2_10policy_hubIN4cuda3std3__45tupleIJffEEENS0_8NullTypeEiLb0ELNS0_10SelectImplE1EE10Policy1000EN6thrust24THRUST_300001_SM_1000_NS12zip_iteratorINS8_IJNSF_6detail15normal_iteratorINSF_10device_ptrIfEEEESL_EEEEEPSA_SN_PlNS0_13ScanTileStateIiLb1EEENS7_10__not_fn_tI17is_outside_circleEESA_iNS2_19streaming_context_tIlLb1EEELSB_1EEEvT0_T1_T2_T3_T4_T5_T6_T7_iT8_NS1_7vsmem_tEE19static_temp_storage+36], %r803;
	st.shared.u32 	[_ZZN3cub18CUB_300001_SM_10006detail6select23DeviceSelectSweepKernelINS2_10policy_hubIN4cuda3std3__45tupleIJffEEENS0_8NullTypeEiLb0ELNS0_10SelectImplE1EE10Policy1000EN6thrust24THRUST_300001_SM_1000_NS12zip_iteratorINS8_IJNSF_6detail15normal_iteratorINSF_10device_ptrIfEEEESL_EEEEEPSA_SN_PlNS0_13ScanTileStateIiLb1EEENS7_10__not_fn_tI17is_outside_circleEESA_iNS2_19streaming_context_tIlLb1EEELSB_1EEEvT0_T1_T2_T3_T4_T5_T6_T7_iT8_NS1_7vsmem_tEE19static_temp_storage+40], %r342;
$L__BB3_245:
	setp.ne.s32 	%p41, %r250, 0;
	mov.u32 	%r808, %r178;
	@%p41 bra 	$L__BB3_247;
	st.shared.u32 	[_ZZN3cub18CUB_300001_SM_10006detail6select23DeviceSelectSweepKernelINS2_10policy_hubIN4cuda3std3__45tupleIJffEEENS0_8NullTypeEiLb0ELNS0_10SelectImplE1EE10Policy1000EN6thrust24THRUST_300001_SM_1000_NS12zip_iteratorINS8_IJNSF_6detail15normal_iteratorINSF_10device_ptrIfEEEESL_EEEEEPSA_SN_PlNS0_13ScanTileStateIiLb1EEENS7_10__not_fn_tI17is_outside_circleEESA_iNS2_19streaming_context_tIlLb1EEELSB_1EEEvT0_T1_T2_T3_T4_T5_T6_T7_iT8_NS1_7vsmem_tEE19static_temp_storage+20], %r803;
	mov.u32 	%r808, %r803;
$L__BB3_247:
	bar.sync 	0;
	setp.eq.s32 	%p42, %r812, 0;
	ld.shared.u32 	%r343, [_ZZN3cub18CUB_300001_SM_10006detail6select23DeviceSelectSweepKernelINS2_10policy_hubIN4cuda3std3__45tupleIJffEEENS0_8NullTypeEiLb0ELNS0_10SelectImplE1EE10Policy1000EN6thrust24THRUST_300001_SM_1000_NS12zip_iteratorINS8_IJNSF_6detail15normal_iteratorINSF_10device_ptrIfEEEESL_EEEEEPSA_SN_PlNS0_13ScanTileStateIiLb1EEENS7_10__not_fn_tI17is_outside_circleEESA_iNS2_19streaming_context_tIlLb1EEELSB_1EEEvT0_T1_T2_T3_T4_T5_T6_T7_iT8_NS1_7vsmem_tEE19static_temp_storage+20];
	selp.b32 	%r344, 0, %r343, %p42;
	add.s32 	%r209, %r344, %r808;
	add.s32 	%r210, %r209, %r796;
	add.s32 	%r211, %r169, %r209;
	add.s32 	%r212, %r170, %r209;
	add.s32 	%r213, %r171, %r209;
	ld.shared.v2.u32 	{%r345, %r214}, [_ZZN3cub18CUB_300001_SM_10006detail6select23DeviceSelectSweepKernelINS2_10policy_hubIN4cuda3std3__45tupleIJffEEENS0_8NullTypeEiLb0ELNS0_10SelectImplE1EE10Policy1000EN6thrust24THRUST_300001_SM_1000_NS12zip_iteratorINS8_IJNSF_6detail15normal_iteratorINSF_10device_ptrIfEEEESL_EEEEEPSA_SN_PlNS0_13ScanTileStateIiLb1EEENS7_10__not_fn_tI17is_outside_circleEESA_iNS2_19streaming_context_tIlLb1EEELSB_1EEEvT0_T1_T2_T3_T4_T5_T6_T7_iT8_NS1_7vsmem_tEE19static_temp_storage+40];
	ld.shared.u32 	%r215, [_ZZN3cub18CUB_300001_SM_10006detail6select23DeviceSelectSweepKernelINS2_10policy_hubIN4cuda3std3__45tupleIJffEEENS0_8NullTypeEiLb0ELNS0_10SelectImplE1EE10Policy1000EN6thrust24THRUST_300001_SM_1000_NS12zip_iteratorINS8_IJNSF_6detail15normal_iteratorINSF_10device_ptrIfEEEESL_EEEEEPSA_SN_PlNS0_13ScanTileStateIiLb1EEENS7_10__not_fn_tI17is_outside_circleEESA_iNS2_19streaming_context_tIlLb1EEELSB_1EEEvT0_T1_T2_T3_T4_T5_T6_T7_iT8_NS1_7vsmem_tEE19static_temp_storage+36];
	sub.s32 	%r346, 640, %r105;
	sub.s32 	%r816, %r345, %r346;
	sub.s32 	%r217, %r214, %r346;
	setp.gt.s32 	%p43, %r217, 128;
	@%p43 bra 	$L__BB3_268;
	ld.param.u8 	%rs7, [%rd1];
	ld.param.u64 	%rd148, [%rd1+24];
	cvta.to.global.u64 	%rd100, %rd148;
	setp.ne.s32 	%p44, %r796, 0;
	setp.lt.s32 	%p45, %r209, %r816;
	and.pred  	%p46, %p44, %p45;
	@%p46 bra 	$L__BB3_249;
	bra.uni 	$L__BB3_252;
$L__BB3_249:
	setp.ne.s16 	%p47, %rs7, 0;
	mov.b64 	%rd473, 0;
	@%p47 bra 	$L__BB3_251;
	ld.global.u64 	%rd473, [%rd100];
$L__BB3_251:
	cvt.s64.s32 	%rd150, %r209;
	add.s64 	%rd151, %rd473, %rd150;
	shl.b64 	%rd152, %rd151, 2;
	add.s64 	%rd153, %rd5, %rd152;
	add.s64 	%rd154, %rd6, %rd152;
	st.global.f32 	[%rd153], %f161;
	st.global.f32 	[%rd154], %f162;
$L__BB3_252:
	setp.eq.s32 	%p48, %r797, 0;
	setp.ge.s32 	%p49, %r210, %r816;
	or.pred  	%p50, %p48, %p49;
	@%p50 bra 	$L__BB3_256;
	setp.ne.s16 	%p51, %rs7, 0;
	mov.b64 	%rd474, 0;
	@%p51 bra 	$L__BB3_255;
	ld.global.u64 	%rd474, [%rd100];
$L__BB3_255:
	cvt.s64.s32 	%rd156, %r210;
	add.s64 	%rd157, %rd474, %rd156;
	shl.b64 	%rd158, %rd157, 2;
	add.s64 	%rd159, %rd5, %rd158;
	add.s64 	%rd160, %rd6, %rd158;
	st.global.f32 	[%rd159], %f163;
	st.global.f32 	[%rd160], %f164;
$L__BB3_256:
	setp.eq.s32 	%p52, %r798, 0;
	setp.ge.s32 	%p53, %r211, %r816;
	or.pred  	%p54, %p52, %p53;
	@%p54 bra 	$L__BB3_260;
	setp.ne.s16 	%p55, %rs7, 0;
	mov.b64 	%rd475, 0;
	@%p55 bra 	$L__BB3_259;
	ld.global.u64 	%rd475, [%rd100];
$L__BB3_259:
	cvt.s64.s32 	%rd162, %r211;
	add.s64 	%rd163, %rd475, %rd162;
	shl.b64 	%rd164, %rd163, 2;
	add.s64 	%rd165, %rd5, %rd164;
	add.s64 	%rd166, %rd6, %rd164;
	st.global.f32 	[%rd165], %f165;
	st.global.f32 	[%rd166], %f166;
$L__BB3_260:
	setp.eq.s32 	%p56, %r799, 0;
	setp.ge.s32 	%p57, %r212, %r816;
	or.pred  	%p58, %p56, %p57;
	@%p58 bra 	$L__BB3_264;
	setp.ne.s16 	%p59, %rs7, 0;
	mov.b64 	%rd476, 0;
	@%p59 bra 	$L__BB3_263;
	ld.global.u64 	%rd476, [%rd100];
$L__BB3_263:
	cvt.s64.s32 	%rd168, %r212;
	add.s64 	%rd169, %rd476, %rd168;
	shl.b64 	%rd170, %rd169, 2;
	add.s64 	%rd171, %rd5, %rd170;
	add.s64 	%rd172, %rd6, %rd170;
	st.global.f32 	[%rd171], %f167;
	st.global.f32 	[%rd172], %f168;
$L__BB3_264:
	setp.eq.s32 	%p60, %r800, 0;
	setp.ge.s32 	%p61, %r213, %r816;
	or.pred  	%p62, %p60, %p61;
	@%p62 bra 	$L__BB3_295;
	setp.ne.s16 	%p63, %rs7, 0;
	mov.b64 	%rd477, 0;
	@%p63 bra 	$L__BB3_267;
	ld.global.u64 	%rd477, [%rd100];
$L__BB3_267:
	cvt.s64.s32 	%rd174, %r213;
	add.s64 	%rd175, %rd477, %rd174;
	shl.b64 	%rd176, %rd175, 2;
	add.s64 	%rd177, %rd5, %rd176;
	add.s64 	%rd178, %rd6, %rd176;
	st.global.f32 	[%rd177], %f169;
	st.global.f32 	[%rd178], %f170;
	bra.uni 	$L__BB3_295;
$L__BB3_268:
	bar.sync 	0;
	setp.eq.s32 	%p64, %r796, 0;
	@%p64 bra 	$L__BB3_270;
	sub.s32 	%r347, %r209, %r215;
	shl.b32 	%r348, %r347, 3;
	mov.u32 	%r349, _ZZN3cub18CUB_300001_SM_10006detail6select23DeviceSelectSweepKernelINS2_10policy_hubIN4cuda3std3__45tupleIJffEEENS0_8NullTypeEiLb0ELNS0_10SelectImplE1EE10Policy1000EN6thrust24THRUST_300001_SM_1000_NS12zip_iteratorINS8_IJNSF_6detail15normal_iteratorINSF_10device_ptrIfEEEESL_EEEEEPSA_SN_PlNS0_13ScanTileStateIiLb1EEENS7_10__not_fn_tI17is_outside_circleEESA_iNS2_19streaming_context_tIlLb1EEELSB_1EEEvT0_T1_T2_T3_T4_T5_T6_T7_iT8_NS1_7vsmem_tEE19static_temp_storage;
	add.s32 	%r350, %r349, %r348;
	st.shared.v2.f32 	[%r350], {%f161, %f162};
$L__BB3_270:
	setp.eq.s32 	%p65, %r797, 0;
	@%p65 bra 	$L__BB3_272;
	sub.s32 	%r351, %r210, %r215;
	shl.b32 	%r352, %r351, 3;
	mov.u32 	%r353, _ZZN3cub18CUB_300001_SM_10006detail6select23DeviceSelectSweepKernelINS2_10policy_hubIN4cuda3std3__45tupleIJffEEENS0_8NullTypeEiLb0ELNS0_10SelectImplE1EE10Policy1000EN6thrust24THRUST_300001_SM_1000_NS12zip_iteratorINS8_IJNSF_6detail15normal_iteratorINSF_10device_ptrIfEEEESL_EEEEEPSA_SN_PlNS0_13ScanTileStateIiLb1EEENS7_10__not_fn_tI17is_outside_circleEESA_iNS2_19streaming_context_tIlLb1EEELSB_1EEEvT0_T1_T2_T3_T4_T5_T6_T7_iT8_NS1_7vsmem_tEE19static_temp_storage;
	add.s32 	%r354, %r353, %r352;
	st.shared.v2.f32 	[%r354], {%f163, %f164};
$L__BB3_272:
	setp.eq.s32 	%p66, %r798, 0;
	@%p66 bra 	$L__BB3_274;
	sub.s32 	%r355, %r211, %r215;
	shl.b32 	%r356, %r355, 3;
	mov.u32 	%r357, _ZZN3cub18CUB_300001_SM_10006detail6select23DeviceSelectSweepKernelINS2_10policy_hubIN4cuda3std3__45tupleIJffEEENS0_8NullTypeEiLb0ELNS0_10SelectImplE1EE10Policy1000EN6thrust24THRUST_300001_SM_1000_NS12zip_iteratorINS8_IJNSF_6detail15normal_iteratorINSF_10device_ptrIfEEEESL_EEEEEPSA_SN_PlNS0_13ScanTileStateIiLb1EEENS7_10__not_fn_tI17is_outside_circleEESA_iNS2_19streaming_context_tIlLb1EEELSB_1EEEvT0_T1_T2_T3_T4_T5_T6_T7_iT8_NS1_7vsmem_tEE19static_temp_storage;
	add.s32 	%r358, %r357, %r356;
	st.shared.v2.f32 	[%r358], {%f165, %f166};
$L__BB3_274:
	setp.eq.s32 	%p67, %r799, 0;
	@%p67 bra 	$L__BB3_276;
	sub.s32 	%r359, %r212, %r215;
	shl.b32 	%r360, %r359, 3;
	mov.u32 	%r361, _ZZN3cub18CUB_300001_SM_10006detail6select23DeviceSelectSweepKernelINS2_10policy_hubIN4cuda3std3__45tupleIJffEEENS0_8NullTypeEiLb0ELNS0_10SelectImplE1EE10Policy1000EN6thrust24THRUST_300001_SM_1000_NS12zip_iteratorINS8_IJNSF_6detail15normal_iteratorINSF_10device_ptrIfEEEESL_EEEEEPSA_SN_PlNS0_13ScanTileStateIiLb1EEENS7_10__not_fn_tI17is_outside_circleEESA_iNS2_19streaming_context_tIlLb1EEELSB_1EEEvT0_T1_T2_T3_T4_T5_T6_T7_iT8_NS1_7vsmem_tEE19static_temp_storage;
	add.s32 	%r362, %r361, %r360;
	st.shared.v2.f32 	[%r362], {%f167, %f168};
$L__BB3_276:
	setp.eq.s32 	%p68, %r800, 0;
	@%p68 bra 	$L__BB3_278;
	sub.s32 	%r363, %r213, %r215;
	shl.b32 	%r364, %r363, 3;
	mov.u32 	%r365, _ZZN3cub18CUB_300001_SM_10006detail6select23DeviceSelectSweepKernelINS2_10policy_hubIN4cuda3std3__45tupleIJffEEENS0_8NullTypeEiLb0ELNS0_10SelectImplE1EE10Policy1000EN6thrust24THRUST_300001_SM_1000_NS12zip_iteratorINS8_IJNSF_6detail15normal_iteratorINSF_10device_ptrIfEEEESL_EEEEEPSA_SN_PlNS0_13ScanTileStateIiLb1EEENS7_10__not_fn_tI17is_outside_circleEESA_iNS2_19streaming_context_tIlLb1EEELSB_1EEEvT0_T1_T2_T3_T4_T5_T6_T7_iT8_NS1_7vsmem_tEE19static_temp_storage;
	add.s32 	%r366, %r365, %r364;
	st.shared.v2.f32 	[%r366], {%f169, %f170};
$L__BB3_278:
	bar.sync 	0;
	setp.ge.s32 	%p69, %r812, %r217;
	@%p69 bra 	$L__BB3_295;
	ld.param.u32 	%r764, [_ZN3cub18CUB_300001_SM_10006detail6select23DeviceSelectSweepKernelINS2_10policy_hubIN4cuda3std3__45tupleIJffEEENS0_8NullTypeEiLb0ELNS0_10SelectImplE1EE10Policy1000EN6thrust24THRUST_300001_SM_1000_NS12zip_iteratorINS8_IJNSF_6detail15normal_iteratorINSF_10device_ptrIfEEEESL_EEEEEPSA_SN_PlNS0_13ScanTileStateIiLb1EEENS7_10__not_fn_tI17is_outside_circleEESA_iNS2_19streaming_context_tIlLb1EEELSB_1EEEvT0_T1_T2_T3_T4_T5_T6_T7_iT8_NS1_7vsmem_tE_param_7];
	ld.param.u8 	%rs8, [%rd1];
	ld.param.u64 	%rd179, [%rd1+24];
	cvta.to.global.u64 	%rd101, %rd179;
	add.s32 	%r367, %r214, %r764;
	add.s32 	%r368, %r812, %r2;
	sub.s32 	%r369, %r367, %r368;
	add.s32 	%r218, %r369, -641;
	and.b32  	%r370, %r218, 384;
	setp.eq.s32 	%p70, %r370, 384;
	@%p70 bra 	$L__BB3_284;
	shr.u32 	%r371, %r218, 7;
	add.s32 	%r372, %r371, 1;
	and.b32  	%r373, %r372, 3;
	add.s32 	%r811, %r812, %r215;
	shl.b32 	%r374, %r812, 3;
	mov.u32 	%r375, _ZZN3cub18CUB_300001_SM_10006detail6select23DeviceSelectSweepKernelINS2_10policy_hubIN4cuda3std3__45tupleIJffEEENS0_8NullTypeEiLb0ELNS0_10SelectImplE1EE10Policy1000EN6thrust24THRUST_300001_SM_1000_NS12zip_iteratorINS8_IJNSF_6detail15normal_iteratorINSF_10device_ptrIfEEEESL_EEEEEPSA_SN_PlNS0_13ScanTileStateIiLb1EEENS7_10__not_fn_tI17is_outside_circleEESA_iNS2_19streaming_context_tIlLb1EEELSB_1EEEvT0_T1_T2_T3_T4_T5_T6_T7_iT8_NS1_7vsmem_tEE19static_temp_storage;
	add.s32 	%r810, %r375, %r374;
	neg.s32 	%r809, %r373;
	shl.b32 	%r376, %r372, 7;
	and.b32  	%r377, %r376, 384;
	add.s32 	%r812, %r812, %r377;
$L__BB3_281:
	.pragma "nounroll";
	setp.ne.s16 	%p71, %rs8, 0;
	mov.b64 	%rd468, 0;
	@%p71 bra 	$L__BB3_283;
	ld.global.u64 	%rd468, [%rd101];
$L__BB3_283:
	cvt.s64.s32 	%rd181, %r811;
	add.s64 	%rd182, %rd468, %rd181;
	shl.b64 	%rd183, %rd182, 2;
	add.s64 	%rd184, %rd5, %rd183;
	add.s64 	%rd185, %rd6, %rd183;
	ld.shared.v2.f32 	{%f86, %f87}, [%r810];
	st.global.f32 	[%rd184], %f86;
	st.global.f32 	[%rd185], %f87;
	add.s32 	%r811, %r811, 128;
	add.s32 	%r810, %r810, 1024;
	add.s32 	%r809, %r809, 1;
	setp.ne.s32 	%p72, %r809, 0;
	@%p72 bra 	$L__BB3_281;
$L__BB3_284:
	setp.lt.u32 	%p73, %r218, 384;
	@%p73 bra 	$L__BB3_295;
	add.s64 	%rd104, %rd5, 1536;
	add.s32 	%r814, %r812, %r215;
	add.s64 	%rd105, %rd6, 1536;
	shl.b32 	%r378, %r812, 3;
	mov.u32 	%r379, _ZZN3cub18CUB_300001_SM_10006detail6select23DeviceSelectSweepKernelINS2_10policy_hubIN4cuda3std3__45tupleIJffEEENS0_8NullTypeEiLb0ELNS0_10SelectImplE1EE10Policy1000EN6thrust24THRUST_300001_SM_1000_NS12zip_iteratorINS8_IJNSF_6detail15normal_iteratorINSF_10device_ptrIfEEEESL_EEEEEPSA_SN_PlNS0_13ScanTileStateIiLb1EEENS7_10__not_fn_tI17is_outside_circleEESA_iNS2_19streaming_context_tIlLb1EEELSB_1EEEvT0_T1_T2_T3_T4_T5_T6_T7_iT8_NS1_7vsmem_tEE19static_temp_storage;
	add.s32 	%r380, %r378, %r379;
	add.s32 	%r813, %r380, 2048;
$L__BB3_286:
	setp.ne.s16 	%p74, %rs8, 0;
	cvt.s64.s32 	%rd106, %r814;
	mov.b64 	%rd469, 0;
	@%p74 bra 	$L__BB3_288;
	ld.global.u64 	%rd469, [%rd101];
$L__BB3_288:
	setp.ne.s16 	%p75, %rs8, 0;
	add.s64 	%rd188, %rd469, %rd106;
	shl.b64 	%rd189, %rd188, 2;
	add.s64 	%rd190, %rd104, %rd189;
	add.s64 	%rd191, %rd105, %rd189;
	ld.shared.v2.f32 	{%f88, %f89}, [%r813+-2048];
	st.global.f32 	[%rd190+-1536], %f88;
	st.global.f32 	[%rd191+-1536], %f89;
	mov.b64 	%rd470, 0;
	@%p75 bra 	$L__BB3_290;
	ld.global.u64 	%rd470, [%rd101];
$L__BB3_290:
	setp.ne.s16 	%p76, %rs8, 0;
	add.s64 	%rd193, %rd470, %rd106;
	shl.b64 	%rd194, %rd193, 2;
	add.s64 	%rd195, %rd104, %rd194;
	add.s64 	%rd196, %rd105, %rd194;
	ld.shared.v2.f32 	{%f90, %f91}, [%r813+-1024];
	st.global.f32 	[%rd195+-1024], %f90;
	st.global.f32 	[%rd196+-1024], %f91;
	mov.b64 	%rd471, 0;
	@%p76 bra 	$L__BB3_292;
	ld.global.u64 	%rd471, [%rd101];
$L__BB3_292:
	setp.ne.s16 	%p77, %rs8, 0;
	add.s64 	%rd198, %rd471, %rd106;
	shl.b64 	%rd199, %rd198, 2;
	add.s64 	%rd200, %rd104, %rd199;
	add.s64 	%rd201, %rd105, %rd199;
	ld.shared.v2.f32 	{%f92, %f93}, [%r813];
	st.global.f32 	[%rd200+-512], %f92;
	st.global.f32 	[%rd201+-512], %f93;
	mov.b64 	%rd472, 0;
	@%p77 bra 	$L__BB3_294;
	ld.global.u64 	%rd472, [%rd101];
$L__BB3_294:
	cvt.u32.u64 	%r381, %rd106;
	add.s64 	%rd202, %rd472, %rd106;
	shl.b64 	%rd203, %rd202, 2;
	add.s64 	%rd204, %rd104, %rd203;
	add.s64 	%rd205, %rd105, %rd203;
	ld.shared.v2.f32 	{%f94, %f95}, [%r813+1024];
	st.global.f32 	[%rd204], %f94;
	st.global.f32 	[%rd205], %f95;
	add.s32 	%r812, %r812, 512;
	add.s32 	%r814, %r381, 512;
	add.s32 	%r813, %r813, 4096;
	setp.lt.s32 	%p78, %r812, %r217;
	@%p78 bra 	$L__BB3_286;
$L__BB3_295:
	mov.u32 	%r506, %tid.x;
	setp.ne.s32 	%p148, %r506, 0;
	@%p148 bra 	$L__BB3_303;
	ld.param.u8 	%rs31, [%rd1+1];
	setp.eq.s16 	%p149, %rs31, 0;
	@%p149 bra 	$L__BB3_300;
	ld.param.u8 	%rs32, [%rd1];
	setp.ne.s16 	%p150, %rs32, 0;
	mov.b64 	%rd478, 0;
	@%p150 bra 	$L__BB3_299;
	ld.param.u64 	%rd276, [%rd1+24];
	cvta.to.global.u64 	%rd277, %rd276;
	ld.global.u64 	%rd478, [%rd277];
$L__BB3_299:
	ld.param.u64 	%rd433, [_ZN3cub18CUB_300001_SM_10006detail6select23DeviceSelectSweepKernelINS2_10policy_hubIN4cuda3std3__45tupleIJffEEENS0_8NullTypeEiLb0ELNS0_10SelectImplE1EE10Policy1000EN6thrust24THRUST_300001_SM_1000_NS12zip_iteratorINS8_IJNSF_6detail15normal_iteratorINSF_10device_ptrIfEEEESL_EEEEEPSA_SN_PlNS0_13ScanTileStateIiLb1EEENS7_10__not_fn_tI17is_outside_circleEESA_iNS2_19streaming_context_tIlLb1EEELSB_1EEEvT0_T1_T2_T3_T4_T5_T6_T7_iT8_NS1_7vsmem_tE_param_3];
	cvt.s64.s32 	%rd278, %r816;
	add.s64 	%rd279, %rd478, %rd278;
	cvta.to.global.u64 	%rd280, %rd433;
	st.global.u64 	[%rd280], %rd279;
	bra.uni 	$L__BB3_303;
$L__BB3_300:
	ld.param.u8 	%rs33, [%rd1];
	setp.ne.s16 	%p151, %rs33, 0;
	mov.b64 	%rd479, 0;
	@%p151 bra 	$L__BB3_302;
	ld.param.u64 	%rd282, [%rd1+24];
	cvta.to.global.u64 	%rd283, %rd282;
	ld.global.u64 	%rd479, [%rd283];
$L__BB3_302:
	cvt.s64.s32 	%rd284, %r816;
	add.s64 	%rd285, %rd479, %rd284;
	ld.param.u64 	%rd286, [%rd1+32];
	cvta.to.global.u64 	%rd287, %rd286;
	st.global.u64 	[%rd287], %rd285;
$L__BB3_303:
	ret;

}


// ===== COMPILED SASS (sm_100) =====

	.target	sm_100

	.elftype	@"ET_EXEC"


//--------------------- .note.nv.tkinfo           --------------------------
	.section	.note.nv.tkinfo,"",@"SHT_NOTE"
	.sectionflags	@"SHF_NOTE_NV_TKINFO"
	.tkinfo
        /*0018*/ 	.word	0x00000002
        /*0030*/ 	.string	""
        /*0030*/ 	.string	"ptxas"
        /*0030*/ 	.string	"Cuda compilation tools, release 13.0, V13.0.88"
        /*0030*/ 	.string	"Build cuda_13.0.r13.0/compiler.36424714_0"
        /*0030*/ 	.string	"-arch sm_100 -m 64 "



//--------------------- .note.nv.cuinfo           --------------------------
	.section	.note.nv.cuinfo,"",@"SHT_NOTE"
	.sectionflags	@"SHF_NOTE_NV_CUINFO"
        /*0018*/ 	.short	0x0002
        /*001a*/ 	.short	0x0064
        /*001c*/ 	.short	0x0082
	.zero		2


//--------------------- .nv.info                  --------------------------
	.section	.nv.info,"",@"SHT_CUDA_INFO"
	.align	4


	//----- nvinfo : EIATTR_REGCOUNT
	.align		4
        /*0000*/ 	.byte	0x04, 0x2f
        /*0002*/ 	.short	(.L_44 - .L_43)
	.align		4
.L_43:
        /*0004*/ 	.word	index@(_ZN3cub18CUB_300001_SM_10006detail11EmptyKernelIvEEvv)
        /*0008*/ 	.word	0x00000004


	//----- nvinfo : EIATTR_FRAME_SIZE
	.align		4
.L_44:
        /*000c*/ 	.byte	0x04, 0x11
        /*000e*/ 	.short	(.L_46 - .L_45)
	.align		4
.L_45:
        /*0010*/ 	.word	index@(_ZN3cub18CUB_300001_SM_10006detail11EmptyKernelIvEEvv)
        /*0014*/ 	.word	0x00000000


	//----- nvinfo : EIATTR_REGCOUNT
	.align		4
.L_46:
        /*0018*/ 	.byte	0x04, 0x2f
        /*001a*/ 	.short	(.L_48 - .L_47)
	.align		4
.L_47:
        /*001c*/ 	.word	index@(_ZN3cub18CUB_300001_SM_10006detail8for_each13static_kernelINS2_12policy_hub_t12policy_500_tEmN6thrust24THRUST_300001_SM_1000_NS8cuda_cub20__uninitialized_fill7functorINS7_10device_ptrIfEEfEEEEvT0_T1_)
        /*0020*/ 	.word	0x00000008


	//----- nvinfo : EIATTR_FRAME_SIZE
	.align		4
.L_48:
        /*0024*/ 	.byte	0x04, 0x11
        /*0026*/ 	.short	(.L_50 - .L_49)
	.align		4
.L_49:
        /*0028*/ 	.word	index@(_ZN3cub18CUB_300001_SM_10006detail8for_each13static_kernelINS2_12policy_hub_t12policy_500_tEmN6thrust24THRUST_300001_SM_1000_NS8cuda_cub20__uninitialized_fill7functorINS7_10device_ptrIfEEfEEEEvT0_T1_)
        /*002c*/ 	.word	0x00000000


	//----- nvinfo : EIATTR_REGCOUNT
	.align		4
.L_50:
        /*0030*/ 	.byte	0x04, 0x2f
        /*0032*/ 	.short	(.L_52 - .L_51)
	.align		4
.L_51:
        /*0034*/ 	.word	index@(_ZN3cub18CUB_300001_SM_10006detail4scan23DeviceCompactInitKernelINS0_13ScanTileStateIiLb1EEEPlEEvT_iT0_)
        /*0038*/ 	.word	0x0000000a


	//----- nvinfo : EIATTR_FRAME_SIZE
	.align		4
.L_52:
        /*003c*/ 	.byte	0x04, 0x11
        /*003e*/ 	.short	(.L_54 - .L_53)
	.align		4
.L_53:
        /*0040*/ 	.word	index@(_ZN3cub18CUB_300001_SM_10006detail4scan23DeviceCompactInitKernelINS0_13ScanTileStateIiLb1EEEPlEEvT_iT0_)
        /*0044*/ 	.word	0x00000000


	//----- nvinfo : EIATTR_REGCOUNT
	.align		4
.L_54:
        /*0048*/ 	.byte	0x04, 0x2f
        /*004a*/ 	.short	(.L_56 - .L_55)
	.align		4
.L_55:
        /*004c*/ 	.word	index@(_ZN3cub18CUB_300001_SM_10006detail6select23DeviceSelectSweepKernelINS2_10policy_hubIN4cuda3std3__45tupleIJffEEENS0_8NullTypeEiLb0ELNS0_10SelectImplE1EE10Policy1000EN6thrust24THRUST_300001_SM_1000_NS12zip_iteratorINS8_IJNSF_6detail15normal_iteratorINSF_10device_ptrIfEEEESL_EEEEEPSA_SN_PlNS0_13ScanTileStateIiLb1EEENS7_10__not_fn_tI17is_outside_circleEESA_iNS2_19streaming_context_tIlLb1EEELSB_1EEEvT0_T1_T2_T3_T4_T5_T6_T7_iT8_NS1_7vsmem_tE)
        /*0050*/ 	.word	0x00000028


	//----- nvinfo : EIATTR_FRAME_SIZE
	.align		4
.L_56:
        /*0054*/ 	.byte	0x04, 0x11
        /*0056*/ 	.short	(.L_58 - .L_57)
	.align		4
.L_57:
        /*0058*/ 	.word	index@(_ZN3cub18CUB_300001_SM_10006detail6select23DeviceSelectSweepKernelINS2_10policy_hubIN4cuda3std3__45tupleIJffEEENS0_8NullTypeEiLb0ELNS0_10SelectImplE1EE10Policy1000EN6thrust24THRUST_300001_SM_1000_NS12zip_iteratorINS8_IJNSF_6detail15normal_iteratorINSF_10device_ptrIfEEEESL_EEEEEPSA_SN_PlNS0_13ScanTileStateIiLb1EEENS7_10__not_fn_tI17is_outside_circleEESA_iNS2_19streaming_context_tIlLb1EEELSB_1EEEvT0_T1_T2_T3_T4_T5_T6_T7_iT8_NS1_7vsmem_tE)
        /*005c*/ 	.word	0x00000000


	//----- nvinfo : EIATTR_MIN_STACK_SIZE
	.align		4
.L_58:
        /*0060*/ 	.byte	0x04, 0x12
        /*0062*/ 	.short	(.L_60 - .L_59)
	.align		4
.L_59:
        /*0064*/ 	.word	index@(_ZN3cub18CUB_300001_SM_10006detail6select23DeviceSelectSweepKernelINS2_10policy_hubIN4cuda3std3__45tupleIJffEEENS0_8NullTypeEiLb0ELNS0_10SelectImplE1EE10Policy1000EN6thrust24THRUST_300001_SM_1000_NS12zip_iteratorINS8_IJNSF_6detail15normal_iteratorINSF_10device_ptrIfEEEESL_EEEEEPSA_SN_PlNS0_13ScanTileStateIiLb1EEENS7_10__not_fn_tI17is_outside_circleEESA_iNS2_19streaming_context_tIlLb1EEELSB_1EEEvT0_T1_T2_T3_T4_T5_T6_T7_iT8_NS1_7vsmem_tE)
        /*0068*/ 	.word	0x00000000


	//----- nvinfo : EIATTR_MIN_STACK_SIZE
	.align		4
.L_60:
        /*006c*/ 	.byte	0x04, 0x12
        /*006e*/ 	.short	(.L_62 - .L_61)
	.align		4
.L_61:
        /*0070*/ 	.word	index@(_ZN3cub18CUB_300001_SM_10006detail4scan23DeviceCompactInitKernelINS0_13ScanTileStateIiLb1EEEPlEEvT_iT0_)
        /*0074*/ 	.word	0x00000000


	//----- nvinfo : EIATTR_MIN_STACK_SIZE
	.align		4
.L_62:
        /*0078*/ 	.byte	0x04, 0x12
        /*007a*/ 	.short	(.L_64 - .L_63)
	.align		4
.L_63:
        /*007c*/ 	.word	index@(_ZN3cub18CUB_300001_SM_10006detail8for_each13static_kernelINS2_12policy_hub_t12policy_500_tEmN6thrust24THRUST_300001_SM_1000_NS8cuda_cub20__uninitialized_fill7functorINS7_10device_ptrIfEEfEEEEvT0_T1_)
        /*0080*/ 	.word	0x00000000


	//----- nvinfo : EIATTR_MIN_STACK_SIZE
	.align		4
.L_64:
        /*0084*/ 	.byte	0x04, 0x12
        /*0086*/ 	.short	(.L_66 - .L_65)
	.align		4
.L_65:
        /*0088*/ 	.word	index@(_ZN3cub18CUB_300001_SM_10006detail11EmptyKernelIvEEvv)
        /*008c*/ 	.word	0x00000000
.L_66:


//--------------------- .nv.compat                --------------------------
	.section	.nv.compat,"",@"SHT_CUDA_COMPAT_INFO"
	.align	4
        /*0000*/ 	.byte	0x02, 0x09, 0x00, 0x00, 0x02, 0x02, 0x01, 0x00, 0x02, 0x05, 0x05, 0x00, 0x03, 0x07, 0x01, 0x01
        /*0010*/ 	.byte	0x02, 0x03, 0x00, 0x00, 0x02, 0x06, 0x01, 0x00, 0x04, 0x0b, 0x08, 0x00, 0x01, 0x00, 0x00, 0x00
        /*0020*/ 	.byte	0x00, 0x00, 0x00, 0x00


//--------------------- .nv.info._ZN3cub18CUB_300001_SM_10006detail6select23DeviceSelectSweepKernelINS2_10policy_hubIN4cuda3std3__45tupleIJffEEENS0_8NullTypeEiLb0ELNS0_10SelectImplE1EE10Policy1000EN6thrust24THRUST_300001_SM_1000_NS12zip_iteratorINS8_IJNSF_6detail15normal_iteratorINSF_10device_ptrIfEEEESL_EEEEEPSA_SN_PlNS0_13ScanTileStateIiLb1EEENS7_10__not_fn_tI17is_outside_circleEESA_iNS2_19streaming_context_tIlLb1EEELSB_1EEEvT0_T1_T2_T3_T4_T5_T6_T7_iT8_NS1_7vsmem_tE --------------------------
	.section	.nv.info._ZN3cub18CUB_300001_SM_10006detail6select23DeviceSelectSweepKernelINS2_10policy_hubIN4cuda3std3__45tupleIJffEEENS0_8NullTypeEiLb0ELNS0_10SelectImplE1EE10Policy1000EN6thrust24THRUST_300001_SM_1000_NS12zip_iteratorINS8_IJNSF_6detail15normal_iteratorINSF_10device_ptrIfEEEESL_EEEEEPSA_SN_PlNS0_13ScanTileStateIiLb1EEENS7_10__not_fn_tI17is_outside_circleEESA_iNS2_19streaming_context_tIlLb1EEELSB_1EEEvT0_T1_T2_T3_T4_T5_T6_T7_iT8_NS1_7vsmem_tE,"",@"SHT_CUDA_INFO"
	.sectionflags	@""
	.align	4


	//----- nvinfo : EIATTR_CUDA_API_VERSION
	.align		4
        /*0000*/ 	.byte	0x04, 0x37
        /*0002*/ 	.short	(.L_68 - .L_67)
.L_67:
        /*0004*/ 	.word	0x00000082


	//----- nvinfo : EIATTR_KPARAM_INFO
	.align		4
.L_68:
        /*0008*/ 	.byte	0x04, 0x17
        /*000a*/ 	.short	(.L_70 - .L_69)
.L_69:
        /*000c*/ 	.word	0x00000000
        /*0010*/ 	.short	0x000a
        /*0012*/ 	.short	0x0070
        /*0014*/ 	.byte	0x00, 0xf0, 0x21, 0x00


	//----- nvinfo : EIATTR_KPARAM_INFO
	.align		4
.L_70:
        /*0018*/ 	.byte	0x04, 0x17
        /*001a*/ 	.short	(.L_72 - .L_71)
.L_71:
        /*001c*/ 	.word	0x00000000
        /*0020*/ 	.short	0x0009
        /*0022*/ 	.short	0x0048
        /*0024*/ 	.byte	0x00, 0xf0, 0xa1, 0x00


	//----- nvinfo : EIATTR_KPARAM_INFO
	.align		4
.L_72:
        /*0028*/ 	.byte	0x04, 0x17
        /*002a*/ 	.short	(.L_74 - .L_73)
.L_73:
        /*002c*/ 	.word	0x00000000
        /*0030*/ 	.short	0x0008
        /*0032*/ 	.short	0x0040
        /*0034*/ 	.byte	0x00, 0xf0, 0x11, 0x00


	//----- nvinfo : EIATTR_KPARAM_INFO
	.align		4
.L_74:
        /*0038*/ 	.byte	0x04, 0x17
        /*003a*/ 	.short	(.L_76 - .L_75)
.L_75:
        /*003c*/ 	.word	0x00000000
        /*0040*/ 	.short	0x0007
        /*0042*/ 	.short	0x003c
        /*0044*/ 	.byte	0x00, 0xf0, 0x11, 0x00


	//----- nvinfo : EIATTR_KPARAM_INFO
	.align		4
.L_76:
        /*0048*/ 	.byte	0x04, 0x17
        /*004a*/ 	.short	(.L_78 - .L_77)
.L_77:
        /*004c*/ 	.word	0x00000000
        /*0050*/ 	.short	0x0006
        /*0052*/ 	.short	0x0039
        /*0054*/ 	.byte	0x00, 0xf0, 0x05, 0x00


	//----- nvinfo : EIATTR_KPARAM_INFO
	.align		4
.L_78:
        /*0058*/ 	.byte	0x04, 0x17
        /*005a*/ 	.short	(.L_80 - .L_79)
.L_79:
        /*005c*/ 	.word	0x00000000
        /*0060*/ 	.short	0x0005
        /*0062*/ 	.short	0x0038
        /*0064*/ 	.byte	0x00, 0xf0, 0x05, 0x00


	//----- nvinfo : EIATTR_KPARAM_INFO
	.align		4
.L_80:
        /*0068*/ 	.byte	0x04, 0x17
        /*006a*/ 	.short	(.L_82 - .L_81)
.L_81:
        /*006c*/ 	.word	0x00000000
        /*0070*/ 	.short	0x0004
        /*0072*/ 	.short	0x0030
        /*0074*/ 	.byte	0x00, 0xf0, 0x21, 0x00


	//----- nvinfo : EIATTR_KPARAM_INFO
	.align		4
.L_82:
        /*0078*/ 	.byte	0x04, 0x17
        /*007a*/ 	.short	(.L_84 - .L_83)
.L_83:
        /*007c*/ 	.word	0x00000000
        /*0080*/ 	.short	0x0003
        /*0082*/ 	.short	0x0028
        /*0084*/ 	.byte	0x00, 0xf5, 0x21, 0x00


	//----- nvinfo : EIATTR_KPARAM_INFO
	.align		4
.L_84:
        /*0088*/ 	.byte	0x04, 0x17
        /*008a*/ 	.short	(.L_86 - .L_85)
.L_85:
        /*008c*/ 	.word	0x00000000
        /*0090*/ 	.short	0x0002
        /*0092*/ 	.short	0x0018
        /*0094*/ 	.byte	0x00, 0xf0, 0x41, 0x00


	//----- nvinfo : EIATTR_KPARAM_INFO
	.align		4
.L_86:
        /*0098*/ 	.byte	0x04, 0x17
        /*009a*/ 	.short	(.L_88 - .L_87)
.L_87:
        /*009c*/ 	.word	0x00000000
        /*00a0*/ 	.short	0x0001
        /*00a2*/ 	.short	0x0010
        /*00a4*/ 	.byte	0x00, 0xf5, 0x21, 0x00


	//----- nvinfo : EIATTR_KPARAM_INFO
	.align		4
.L_88:
        /*00a8*/ 	.byte	0x04, 0x17
        /*00aa*/ 	.short	(.L_90 - .L_89)
.L_89:
        /*00ac*/ 	.word	0x00000000
        /*00b0*/ 	.short	0x0000
        /*00b2*/ 	.short	0x0000
        /*00b4*/ 	.byte	0x00, 0xf0, 0x41, 0x00


	//----- nvinfo : EIATTR_SPARSE_MMA_MASK
	.align		4
.L_90:
        /*00b8*/ 	.byte	0x03, 0x50
        /*00ba*/ 	.short	0x0000


	//----- nvinfo : EIATTR_MAXREG_COUNT
	.align		4
        /*00bc*/ 	.byte	0x03, 0x1b
        /*00be*/ 	.short	0x00ff


	//----- nvinfo : EIATTR_NUM_BARRIERS
	.align		4
        /*00c0*/ 	.byte	0x02, 0x4c
        /*00c2*/ 	.byte	0x01
	.zero		1


	//----- nvinfo : EIATTR_MERCURY_ISA_VERSION
	.align		4
        /*00c4*/ 	.byte	0x03, 0x5f
        /*00c6*/ 	.short	0x0101


	//----- nvinfo : EIATTR_UNUSED_LOAD_BYTE_OFFSET
	.align		4
        /*00c8*/ 	.byte	0x04, 0x44
        /*00ca*/ 	.short	(.L_92 - .L_91)


	//   ....[0]....
.L_91:
        /*00cc*/ 	.word	0x00005c00
        /*00d0*/ 	.word	0x0000fff0


	//----- nvinfo : EIATTR_COOP_GROUP_MASK_REGIDS
	.align		4
.L_92:
        /*00d4*/ 	.byte	0x04, 0x29
        /*00d6*/ 	.short	(.L_94 - .L_93)


	//   ....[0]....
.L_93:
        /*00d8*/ 	.word	0xffffffff


	//   ....[1]....
        /*00dc*/ 	.word	0xffffffff


	//   ....[2]....
        /*00e0*/ 	.word	0xffffffff


	//   ....[3]....
        /*00e4*/ 	.word	0xffffffff


	//   ....[4]....
        /*00e8*/ 	.word	0xffffffff


	//   ....[5]....
        /*00ec*/ 	.word	0xffffffff


	//   ....[6]....
        /*00f0*/ 	.word	0xffffffff


	//   ....[7]....
        /*00f4*/ 	.word	0xffffffff


	//   ....[8]....
        /*00f8*/ 	.word	0xffffffff


	//   ....[9]....
        /*00fc*/ 	.word	0xffffffff


	//   ....[10]....
        /*0100*/ 	.word	0xffffffff


	//   ....[11]....
        /*0104*/ 	.word	0xffffffff


	//   ....[12]....
        /*0108*/ 	.word	0xffffffff


	//   ....[13]....
        /*010c*/ 	.word	0xffffffff


	//   ....[14]....
        /*0110*/ 	.word	0xffffffff


	//   ....[15]....
        /*0114*/ 	.word	0xffffffff


	//   ....[16]....
        /*0118*/ 	.word	0xffffffff


	//   ....[17]....
        /*011c*/ 	.word	0xffffffff


	//   ....[18]....
        /*0120*/ 	.word	0xffffffff


	//   ....[19]....
        /*0124*/ 	.word	0xffffffff


	//   ....[20]....
        /*0128*/ 	.word	0xffffffff


	//   ....[21]....
        /*012c*/ 	.word	0xffffffff


	//   ....[22]....
        /*0130*/ 	.word	0xffffffff


	//   ....[23]....
        /*0134*/ 	.word	0xffffffff


	//   ....[24]....
        /*0138*/ 	.word	0xffffffff


	//   ....[25]....
        /*013c*/ 	.word	0xffffffff


	//   ....[26]....
        /*0140*/ 	.word	0xffffffff


	//   ....[27]....
        /*0144*/ 	.word	0xffffffff


	//   ....[28]....
        /*0148*/ 	.word	0xffffffff


	//   ....[29]....
        /*014c*/ 	.word	0xffffffff


	//   ....[30]....
        /*0150*/ 	.word	0xffffffff


	//   ....[31]....
        /*0154*/ 	.word	0xffffffff


	//   ....[32]....
        /*0158*/ 	.word	0xffffffff


	//   ....[33]....
        /*015c*/ 	.word	0xffffffff


	//   ....[34]....
        /*0160*/ 	.word	0xffffffff


	//   ....[35]....
        /*0164*/ 	.word	0xffffffff


	//   ....[36]....
        /*0168*/ 	.word	0xffffffff


	//   ....[37]....
        /*016c*/ 	.word	0xffffffff


	//   ....[38]....
        /*0170*/ 	.word	0xffffffff


	//   ....[39]....
        /*0174*/ 	.word	0xffffffff


	//   ....[40]....
        /*0178*/ 	.word	0xffffffff


	//   ....[41]....
        /*017c*/ 	.word	0xffffffff


	//   ....[42]....
        /*0180*/ 	.word	0xffffffff


	//   ....[43]....
        /*0184*/ 	.word	0xffffffff


	//   ....[44]....
        /*0188*/ 	.word	0xffffffff


	//   ....[45]....
        /*018c*/ 	.word	0xffffffff


	//   ....[46]....
        /*0190*/ 	.word	0xffffffff


	//   ....[47]....
        /*0194*/ 	.word	0xffffffff


	//   ....[48]....
        /*0198*/ 	.word	0xffffffff


	//   ....[49]....
        /*019c*/ 	.word	0xffffffff


	//   ....[50]....
        /*01a0*/ 	.word	0xffffffff


	//   ....[51]....
        /*01a4*/ 	.word	0xffffffff


	//   ....[52]....
        /*01a8*/ 	.word	0xffffffff


	//   ....[53]....
        /*01ac*/ 	.word	0xffffffff


	//   ....[54]....
        /*01b0*/ 	.word	0xffffffff


	//   ....[55]....
        /*01b4*/ 	.word	0xffffffff


	//   ....[56]....
        /*01b8*/ 	.word	0x0500001d


	//   ....[57]....
        /*01bc*/ 	.word	0x0500001d


	//   ....[58]....
        /*01c0*/ 	.word	0x0500001d


	//   ....[59]....
        /*01c4*/ 	.word	0x0500001d


	//   ....[60]....
        /*01c8*/ 	.word	0x0500001d


	//   ....[61]....
        /*01cc*/ 	.word	0x0500001d


	//   ....[62]....
        /*01d0*/ 	.word	0x0500001d


	//   ....[63]....
        /*01d4*/ 	.word	0x0500001d


	//   ....[64]....
        /*01d8*/ 	.word	0x0500001d


	//   ....[65]....
        /*01dc*/ 	.word	0x0500001d


	//   ....[66]....
        /*01e0*/ 	.word	0x0500001d


	//   ....[67]....
        /*01e4*/ 	.word	0x0500001d


	//   ....[68]....
        /*01e8*/ 	.word	0x0500001d


	//   ....[69]....
        /*01ec*/ 	.word	0x0500001d


	//   ....[70]....
        /*01f0*/ 	.word	0x0500001d


	//   ....[71]....
        /*01f4*/ 	.word	0x0500001d


	//   ....[72]....
        /*01f8*/ 	.word	0x0500001d


	//   ....[73]....
        /*01fc*/ 	.word	0x0500001d


	//   ....[74]....
        /*0200*/ 	.word	0x0500001d


	//   ....[75]....
        /*0204*/ 	.word	0x0500001d


	//   ....[76]....
        /*0208*/ 	.word	0x0500001d


	//   ....[77]....
        /*020c*/ 	.word	0x0500001d


	//   ....[78]....
        /*0210*/ 	.word	0x0500001d


	//   ....[79]....
        /*0214*/ 	.word	0x0500001d


	//   ....[80]....
        /*0218*/ 	.word	0x0500001d


	//   ....[81]....
        /*021c*/ 	.word	0x0500001d


	//   ....[82]....
        /*0220*/ 	.word	0x0500001d


	//   ....[83]....
        /*0224*/ 	.word	0x0500001d


	//   ....[84]....
        /*0228*/ 	.word	0x0500001d


	//   ....[85]....
        /*022c*/ 	.word	0x0500001d


	//   ....[86]....
        /*0230*/ 	.word	0x0500001d


	//   ....[87]....
        /*0234*/ 	.word	0x0500001d


	//   ....[88]....
        /*0238*/ 	.word	0x0500001d


	//   ....[89]....
        /*023c*/ 	.word	0x0500001d


	//   ....[90]....
        /*0240*/ 	.word	0x0500001d


	//   ....[91]....
        /*0244*/ 	.word	0x0500001d


	//----- nvinfo : EIATTR_COOP_GROUP_INSTR_OFFSETS
	.align		4
.L_94:
        /*0248*/ 	.byte	0x04, 0x28
        /*024a*/ 	.short	(.L_96 - .L_95)


	//   ....[0]....
.L_95:
        /*024c*/ 	.word	0x00000470


	//   ....[1]....
        /*0250*/ 	.word	0x00000490


	//   ....[2]....
        /*0254*/ 	.word	0x000004c0


	//   ....[3]....
        /*0258*/ 	.word	0x000004e0


	//   ....[4]....
        /*025c*/ 	.word	0x00000500


	//   ....[5]....
        /*0260*/ 	.word	0x00001880


	//   ....[6]....
        /*0264*/ 	.word	0x000018a0


	//   ....[7]....
        /*0268*/ 	.word	0x000018d0


	//   ....[8]....
        /*026c*/ 	.word	0x00001900


	//   ....[9]....
        /*0270*/ 	.word	0x00001920


	//   ....[10]....
        /*0274*/ 	.word	0x00001bd0


	//   ....[11]....
        /*0278*/ 	.word	0x00001ca0


	//   ....[12]....
        /*027c*/ 	.word	0x00001d00


	//   ....[13]....
        /*0280*/ 	.word	0x00001d90


	//   ....[14]....
        /*0284*/ 	.word	0x00001de0


	//   ....[15]....
        /*0288*/ 	.word	0x00001e30


	//   ....[16]....
        /*028c*/ 	.word	0x00001e80


	//   ....[17]....
        /*0290*/ 	.word	0x00001ee0


	//   ....[18]....
        /*0294*/ 	.word	0x00001f00


	//   ....[19]....
        /*0298*/ 	.word	0x00001fd0


	//   ....[20]....
        /*029c*/ 	.word	0x000020a0


	//   ....[21]....
        /*02a0*/ 	.word	0x00002100


	//   ....[22]....
        /*02a4*/ 	.word	0x00002170


	//   ....[23]....
        /*02a8*/ 	.word	0x000021d0


	//   ....[24]....
        /*02ac*/ 	.word	0x00002210


	//   ....[25]....
        /*02b0*/ 	.word	0x00002250


	//   ....[26]....
        /*02b4*/ 	.word	0x00002290


	//   ....[27]....
        /*02b8*/ 	.word	0x000022a0


	//   ....[28]....
        /*02bc*/ 	.word	0x000039f0


	//   ....[29]....
        /*02c0*/ 	.word	0x00003a10


	//   ....[30]....
        /*02c4*/ 	.word	0x00003a30


	//   ....[31]....
        /*02c8*/ 	.word	0x00003a50


	//   ....[32]....
        /*02cc*/ 	.word	0x00003a80


	//   ....[33]....
        /*02d0*/ 	.word	0x00004fb0


	//   ....[34]....
        /*02d4*/ 	.word	0x00004fd0


	//   ....[35]....
        /*02d8*/ 	.word	0x00004ff0


	//   ....[36]....
        /*02dc*/ 	.word	0x00005010


	//   ....[37]....
        /*02e0*/ 	.word	0x00005040


	//   ....[38]....
        /*02e4*/ 	.word	0x00005310


	//   ....[39]....
        /*02e8*/ 	.word	0x000053e0


	//   ....[40]....
        /*02ec*/ 	.word	0x00005440


	//   ....[41]....
        /*02f0*/ 	.word	0x000054c0


	//   ....[42]....
        /*02f4*/ 	.word	0x00005510


	//   ....[43]....
        /*02f8*/ 	.word	0x00005570


	//   ....[44]....
        /*02fc*/ 	.word	0x000055c0


	//   ....[45]....
        /*0300*/ 	.word	0x00005620


	//   ....[46]....
        /*0304*/ 	.word	0x00005640


	//   ....[47]....
        /*0308*/ 	.word	0x00005710


	//   ....[48]....
        /*030c*/ 	.word	0x000057e0


	//   ....[49]....
        /*0310*/ 	.word	0x00005840


	//   ....[50]....
        /*0314*/ 	.word	0x000058b0


	//   ....[51]....
        /*0318*/ 	.word	0x00005910


	//   ....[52]....
        /*031c*/ 	.word	0x00005950


	//   ....[53]....
        /*0320*/ 	.word	0x00005990


	//   ....[54]....
        /*0324*/ 	.word	0x000059d0


	//   ....[55]....
        /*0328*/ 	.word	0x000059e0


	//   ....[56]....
        /*032c*/ 	.word	0x00006e90


	//   ....[57]....
        /*0330*/ 	.word	0x00006f10


	//   ....[58]....
        /*0334*/ 	.word	0x00006fb0


	//   ....[59]....
        /*0338*/ 	.word	0x00007090


	//   ....[60]....
        /*033c*/ 	.word	0x00007120


	//   ....[61]....
        /*0340*/ 	.word	0x000071b0


	//   ....[62]....
        /*0344*/ 	.word	0x00007240


	//   ....[63]....
        /*0348*/ 	.word	0x000072c0


	//   ....[64]....
        /*034c*/ 	.word	0x000072f0


	//   ....[65]....
        /*0350*/ 	.word	0x000073c0


	//   ....[66]....
        /*0354*/ 	.word	0x00007440


	//   ....[67]....
        /*0358*/ 	.word	0x000074c0


	//   ....[68]....
        /*035c*/ 	.word	0x00007590


	//   ....[69]....
        /*0360*/ 	.word	0x00007640


	//   ....[70]....
        /*0364*/ 	.word	0x000076c0


	//   ....[71]....
        /*0368*/ 	.word	0x00007740


	//   ....[72]....
        /*036c*/ 	.word	0x000077c0


	//   ....[73]....
        /*0370*/ 	.word	0x00007820


	//   ....[74]....
        /*0374*/ 	.word	0x00007890


	//   ....[75]....
        /*0378*/ 	.word	0x00007910


	//   ....[76]....
        /*037c*/ 	.word	0x000079b0


	//   ....[77]....
        /*0380*/ 	.word	0x00007a90


	//   ....[78]....
        /*0384*/ 	.word	0x00007b20


	//   ....[79]....
        /*0388*/ 	.word	0x00007bb0


	//   ....[80]....
        /*038c*/ 	.word	0x00007c40


	//   ....[81]....
        /*0390*/ 	.word	0x00007cc0


	//   ....[82]....
        /*0394*/ 	.word	0x00007cf0


	//   ....[83]....
        /*0398*/ 	.word	0x00007dc0


	//   ....[84]....
        /*039c*/ 	.word	0x00007e40


	//   ....[85]....
        /*03a0*/ 	.word	0x00007ec0


	//   ....[86]....
        /*03a4*/ 	.word	0x00007f90


	//   ....[87]....
        /*03a8*/ 	.word	0x00008040


	//   ....[88]....
        /*03ac*/ 	.word	0x000080c0


	//   ....[89]....
        /*03b0*/ 	.word	0x00008140


	//   ....[90]....
        /*03b4*/ 	.word	0x000081c0


	//   ....[91]....
        /*03b8*/ 	.word	0x00008220


	//----- nvinfo : EIATTR_VRC_CTA_INIT_COUNT
	.align		4
.L_96:
        /*03bc*/ 	.byte	0x02, 0x4a
	.zero		1
	.zero		1


	//----- nvinfo : EIATTR_EXIT_INSTR_OFFSETS
	.align		4
        /*03c0*/ 	.byte	0x04, 0x1c
        /*03c2*/ 	.short	(.L_98 - .L_97)


	//   ....[0]....
.L_97:
        /*03c4*/ 	.word	0x00000bf0


	//   ....[1]....
        /*03c8*/ 	.word	0x00000d10


	//   ....[2]....
        /*03cc*/ 	.word	0x00000df0


	//   ....[3]....
        /*03d0*/ 	.word	0x00001090


	//   ....[4]....
        /*03d4*/ 	.word	0x000014d0


	//   ....[5]....
        /*03d8*/ 	.word	0x00002ac0


	//   ....[6]....
        /*03dc*/ 	.word	0x00002be0


	//   ....[7]....
        /*03e0*/ 	.word	0x00002d60


	//   ....[8]....
        /*03e4*/ 	.word	0x00002fe0


	//   ....[9]....
        /*03e8*/ 	.word	0x000034d0


	//   ....[10]....
        /*03ec*/ 	.word	0x00006cb0


	//   ....[11]....
        /*03f0*/ 	.word	0x00006d90


	//   ....[12]....
        /*03f4*/ 	.word	0x00006e40


	//----- nvinfo : EIATTR_MAX_THREADS
	.align		4
.L_98:
        /*03f8*/ 	.byte	0x04, 0x05
        /*03fa*/ 	.short	(.L_100 - .L_99)
.L_99:
        /*03fc*/ 	.word	0x00000080
        /*0400*/ 	.word	0x00000001
        /*0404*/ 	.word	0x00000001


	//----- nvinfo : EIATTR_CRS_STACK_SIZE
	.align		4
.L_100:
        /*0408*/ 	.byte	0x04, 0x1e
        /*040a*/ 	.short	(.L_102 - .L_101)
.L_101:
        /*040c*/ 	.word	0x00000000


	//----- nvinfo : EIATTR_CBANK_PARAM_SIZE
	.align		4
.L_102:
        /*0410*/ 	.byte	0x03, 0x19
        /*0412*/ 	.short	0x0078


	//----- nvinfo : EIATTR_PARAM_CBANK
	.align		4
        /*0414*/ 	.byte	0x04, 0x0a
        /*0416*/ 	.short	(.L_104 - .L_103)
	.align		4
.L_103:
        /*0418*/ 	.word	index@(.nv.constant0._ZN3cub18CUB_300001_SM_10006detail6select23DeviceSelectSweepKernelINS2_10policy_hubIN4cuda3std3__45tupleIJffEEENS0_8NullTypeEiLb0ELNS0_10SelectImplE1EE10Policy1000EN6thrust24THRUST_300001_SM_1000_NS12zip_iteratorINS8_IJNSF_6detail15normal_iteratorINSF_10device_ptrIfEEEESL_EEEEEPSA_SN_PlNS0_13ScanTileStateIiLb1EEENS7_10__not_fn_tI17is_outside_circleEESA_iNS2_19streaming_context_tIlLb1EEELSB_1EEEvT0_T1_T2_T3_T4_T5_T6_T7_iT8_NS1_7vsmem_tE)
        /*041c*/ 	.short	0x0380
        /*041e*/ 	.short	0x0078


	//----- nvinfo : EIATTR_SW_WAR
	.align		4
.L_104:
        /*0420*/ 	.byte	0x04, 0x36
        /*0422*/ 	.short	(.L_106 - .L_105)
.L_105:
        /*0424*/ 	.word	0x00000008
.L_106:


//--------------------- .nv.info._ZN3cub18CUB_300001_SM_10006detail4scan23DeviceCompactInitKernelINS0_13ScanTileStateIiLb1EEEPlEEvT_iT0_ --------------------------
	.section	.nv.info._ZN3cub18CUB_300001_SM_10006detail4scan23DeviceCompactInitKernelINS0_13ScanTileStateIiLb1EEEPlEEvT_iT0_,"",@"SHT_CUDA_INFO"
	.sectionflags	@""
	.align	4


	//----- nvinfo : EIATTR_CUDA_API_VERSION
	.align		4
        /*0000*/ 	.byte	0x04, 0x37
        /*0002*/ 	.short	(.L_108 - .L_107)
.L_107:
        /*0004*/ 	.word	0x00000082


	//----- nvinfo : EIATTR_KPARAM_INFO
	.align		4
.L_108:
        /*0008*/ 	.byte	0x04, 0x17
        /*000a*/ 	.short	(.L_110 - .L_109)
.L_109:
        /*000c*/ 	.word	0x00000000
        /*0010*/ 	.short	0x0002
        /*0012*/ 	.short	0x0010
        /*0014*/ 	.byte	0x00, 0xf5, 0x21, 0x00


	//----- nvinfo : EIATTR_KPARAM_INFO
	.align		4
.L_110:
        /*0018*/ 	.byte	0x04, 0x17
        /*001a*/ 	.short	(.L_112 - .L_111)
.L_111:
        /*001c*/ 	.word	0x00000000
        /*0020*/ 	.short	0x0001
        /*0022*/ 	.short	0x0008
        /*0024*/ 	.byte	0x00, 0xf0, 0x11, 0x00


	//----- nvinfo : EIATTR_KPARAM_INFO
	.align		4
.L_112:
        /*0028*/ 	.byte	0x04, 0x17
        /*002a*/ 	.short	(.L_114 - .L_113)
.L_113:
        /*002c*/ 	.word	0x00000000
        /*0030*/ 	.short	0x0000
        /*0032*/ 	.short	0x0000
        /*0034*/ 	.byte	0x00, 0xf0, 0x21, 0x00


	//----- nvinfo : EIATTR_SPARSE_MMA_MASK
	.align		4
.L_114:
        /*0038*/ 	.byte	0x03, 0x50
        /*003a*/ 	.short	0x0000


	//----- nvinfo : EIATTR_MAXREG_COUNT
	.align		4
        /*003c*/ 	.byte	0x03, 0x1b
        /*003e*/ 	.short	0x00ff


	//----- nvinfo : EIATTR_MERCURY_ISA_VERSION
	.align		4
        /*0040*/ 	.byte	0x03, 0x5f
        /*0042*/ 	.short	0x0101


	//----- nvinfo : EIATTR_VRC_CTA_INIT_COUNT
	.align		4
        /*0044*/ 	.byte	0x02, 0x4a
	.zero		1
	.zero		1


	//----- nvinfo : EIATTR_EXIT_INSTR_OFFSETS
	.align		4
        /*0048*/ 	.byte	0x04, 0x1c
        /*004a*/ 	.short	(.L_116 - .L_115)


	//   ....[0]....
.L_115:
        /*004c*/ 	.word	0x00000130


	//   ....[1]....
        /*0050*/ 	.word	0x00000160


	//----- nvinfo : EIATTR_CBANK_PARAM_SIZE
	.align		4
.L_116:
        /*0054*/ 	.byte	0x03, 0x19
        /*0056*/ 	.short	0x0018


	//----- nvinfo : EIATTR_PARAM_CBANK
	.align		4
        /*0058*/ 	.byte	0x04, 0x0a
        /*005a*/ 	.short	(.L_118 - .L_117)
	.align		4
.L_117:
        /*005c*/ 	.word	index@(.nv.constant0._ZN3cub18CUB_300001_SM_10006detail4scan23DeviceCompactInitKernelINS0_13ScanTileStateIiLb1EEEPlEEvT_iT0_)
        /*0060*/ 	.short	0x0380
        /*0062*/ 	.short	0x0018


	//----- nvinfo : EIATTR_SW_WAR
	.align		4
.L_118:
        /*0064*/ 	.byte	0x04, 0x36
        /*0066*/ 	.short	(.L_120 - .L_119)
.L_119:
        /*0068*/ 	.word	0x00000008
.L_120:


//--------------------- .nv.info._ZN3cub18CUB_300001_SM_10006detail8for_each13static_kernelINS2_12policy_hub_t12policy_500_tEmN6thrust24THRUST_300001_SM_1000_NS8cuda_cub20__uninitialized_fill7functorINS7_10device_ptrIfEEfEEEEvT0_T1_ --------------------------
	.section	.nv.info._ZN3cub18CUB_300001_SM_10006detail8for_each13static_kernelINS2_12policy_hub_t12policy_500_tEmN6thrust24THRUST_300001_SM_1000_NS8cuda_cub20__uninitialized_fill7functorINS7_10device_ptrIfEEfEEEEvT0_T1_,"",@"SHT_CUDA_INFO"
	.sectionflags	@""
	.align	4


	//----- nvinfo : EIATTR_CUDA_API_VERSION
	.align		4
        /*0000*/ 	.byte	0x04, 0x37
        /*0002*/ 	.short	(.L_122 - .L_121)
.L_121:
        /*0004*/ 	.word	0x00000082


	//----- nvinfo : EIATTR_KPARAM_INFO
	.align		4
.L_122:
        /*0008*/ 	.byte	0x04, 0x17
        /*000a*/ 	.short	(.L_124 - .L_123)
.L_123:
        /*000c*/ 	.word	0x00000000
        /*0010*/ 	.short	0x0001
        /*0012*/ 	.short	0x0008
        /*0014*/ 	.byte	0x00, 0xf0, 0x41, 0x00


	//----- nvinfo : EIATTR_KPARAM_INFO
	.align		4
.L_124:
        /*0018*/ 	.byte	0x04, 0x17
        /*001a*/ 	.short	(.L_126 - .L_125)
.L_125:
        /*001c*/ 	.word	0x00000000
        /*0020*/ 	.short	0x0000
        /*0022*/ 	.short	0x0000
        /*0024*/ 	.byte	0x00, 0xf0, 0x21, 0x00


	//----- nvinfo : EIATTR_SPARSE_MMA_MASK
	.align		4
.L_126:
        /*0028*/ 	.byte	0x03, 0x50
        /*002a*/ 	.short	0x0000


	//----- nvinfo : EIATTR_MAXREG_COUNT
	.align		4
        /*002c*/ 	.byte	0x03, 0x1b
        /*002e*/ 	.short	0x00ff


	//----- nvinfo : EIATTR_MERCURY_ISA_VERSION
	.align		4
        /*0030*/ 	.byte	0x03, 0x5f
        /*0032*/ 	.short	0x0101


	//----- nvinfo : EIATTR_VRC_CTA_INIT_COUNT
	.align		4
        /*0034*/ 	.byte	0x02, 0x4a
	.zero		1
	.zero		1


	//----- nvinfo : EIATTR_EXIT_INSTR_OFFSETS
	.align		4
        /*0038*/ 	.byte	0x04, 0x1c
        /*003a*/ 	.short	(.L_128 - .L_127)


	//   ....[0]....
.L_127:
        /*003c*/ 	.word	0x00000130


	//   ....[1]....
        /*0040*/ 	.word	0x00000230


	//   ....[2]....
        /*0044*/ 	.word	0x00000260


	//----- nvinfo : EIATTR_MAX_THREADS
	.align		4
.L_128:
        /*0048*/ 	.byte	0x04, 0x05
        /*004a*/ 	.short	(.L_130 - .L_129)
.L_129:
        /*004c*/ 	.word	0x00000100
        /*0050*/ 	.word	0x00000001
        /*0054*/ 	.word	0x00000001


	//----- nvinfo : EIATTR_CBANK_PARAM_SIZE
	.align		4
.L_130:
        /*0058*/ 	.byte	0x03, 0x19
        /*005a*/ 	.short	0x0018


	//----- nvinfo : EIATTR_PARAM_CBANK
	.align		4
        /*005c*/ 	.byte	0x04, 0x0a
        /*005e*/ 	.short	(.L_132 - .L_131)
	.align		4
.L_131:
        /*0060*/ 	.word	index@(.nv.constant0._ZN3cub18CUB_300001_SM_10006detail8for_each13static_kernelINS2_12policy_hub_t12policy_500_tEmN6thrust24THRUST_300001_SM_1000_NS8cuda_cub20__uninitialized_fill7functorINS7_10device_ptrIfEEfEEEEvT0_T1_)
        /*0064*/ 	.short	0x0380
        /*0066*/ 	.short	0x0018


	//----- nvinfo : EIATTR_SW_WAR
	.align		4
.L_132:
        /*0068*/ 	.byte	0x04, 0x36
        /*006a*/ 	.short	(.L_134 - .L_133)
.L_133:
        /*006c*/ 	.word	0x00000008
.L_134:


//--------------------- .nv.info._ZN3cub18CUB_300001_SM_10006detail11EmptyKernelIvEEvv --------------------------
	.section	.nv.info._ZN3cub18CUB_300001_SM_10006detail11EmptyKernelIvEEvv,"",@"SHT_CUDA_INFO"
	.sectionflags	@""
	.align	4


	//----- nvinfo : EIATTR_CUDA_API_VERSION
	.align		4
        /*0000*/ 	.byte	0x04, 0x37
        /*0002*/ 	.short	(.L_136 - .L_135)
.L_135:
        /*0004*/ 	.word	0x00000082


	//----- nvinfo : EIATTR_SPARSE_MMA_MASK
	.align		4
.L_136:
        /*0008*/ 	.byte	0x03, 0x50
        /*000a*/ 	.short	0x0000


	//----- nvinfo : EIATTR_MAXREG_COUNT
	.align		4
        /*000c*/ 	.byte	0x03, 0x1b
        /*000e*/ 	.short	0x00ff


	//----- nvinfo : EIATTR_MERCURY_ISA_VERSION
	.align		4
        /*0010*/ 	.byte	0x03, 0x5f
        /*0012*/ 	.short	0x0101


	//----- nvinfo : EIATTR_VRC_CTA_INIT_COUNT
	.align		4
        /*0014*/ 	.byte	0x02, 0x4a
	.zero		1
	.zero		1


	//----- nvinfo : EIATTR_EXIT_INSTR_OFFSETS
	.align		4
        /*0018*/ 	.byte	0x04, 0x1c
        /*001a*/ 	.short	(.L_138 - .L_137)


	//   ....[0]....
.L_137:
        /*001c*/ 	.word	0x00000010


	//----- nvinfo : EIATTR_SW_WAR
	.align		4
.L_138:
        /*0020*/ 	.byte	0x04, 0x36
        /*0022*/ 	.short	(.L_140 - .L_139)
.L_139:
        /*0024*/ 	.word	0x00000008
.L_140:


//--------------------- .nv.callgraph             --------------------------
	.section	.nv.callgraph,"",@"SHT_CUDA_CALLGRAPH"
	.align	4
	.sectionentsize	8
	.align		4
        /*0000*/ 	.word	0x00000000
	.align		4
        /*0004*/ 	.word	0xffffffff
	.align		4
        /*0008*/ 	.word	0x00000000
	.align		4
        /*000c*/ 	.word	0xfffffffe
	.align		4
        /*0010*/ 	.word	0x00000000
	.align		4
        /*0014*/ 	.word	0xfffffffd
	.align		4
        /*0018*/ 	.word	0x00000000
	.align		4
        /*001c*/ 	.word	0xfffffffc


//--------------------- .nv.constant4             --------------------------
	.section	.nv.constant4,"a",@progbits
	.align	8
	.align		8
.nv.constant4:
        /*0000*/ 	.dword	_ZN30_INTERNAL_f2a2e11c_4_k_cu_main4cuda3std3__45__cpo5beginE
	.align		8
        /*0008*/ 	.dword	_ZN30_INTERNAL_f2a2e11c_4_k_cu_main4cuda3std3__45__cpo3endE
	.align		8
        /*0010*/ 	.dword	_ZN30_INTERNAL_f2a2e11c_4_k_cu_main4cuda3std3__45__cpo6cbeginE
	.align		8
        /*0018*/ 	.dword	_ZN30_INTERNAL_f2a2e11c_4_k_cu_main4cuda3std3__45__cpo4cendE
	.align		8
        /*0020*/ 	.dword	_ZN30_INTERNAL_f2a2e11c_4_k_cu_main4cuda3std3__45__cpo6rbeginE
	.align		8
        /*0028*/ 	.dword	_ZN30_INTERNAL_f2a2e11c_4_k_cu_main4cuda3std3__45__cpo4rendE
	.align		8
        /*0030*/ 	.dword	_ZN30_INTERNAL_f2a2e11c_4_k_cu_main4cuda3std3__45__cpo7crbeginE
	.align		8
        /*0038*/ 	.dword	_ZN30_INTERNAL_f2a2e11c_4_k_cu_main4cuda3std3__45__cpo5crendE
	.align		8
        /*0040*/ 	.dword	_ZN30_INTERNAL_f2a2e11c_4_k_cu_main4cuda3std3__432_GLOBAL__N__f2a2e11c_4_k_cu_main6ignoreE
	.align		8
        /*0048*/ 	.dword	_ZN30_INTERNAL_f2a2e11c_4_k_cu_main4cuda3std3__419piecewise_constructE
	.align		8
        /*0050*/ 	.dword	_ZN30_INTERNAL_f2a2e11c_4_k_cu_main4cuda3std3__48in_placeE
	.align		8
        /*0058*/ 	.dword	_ZN30_INTERNAL_f2a2e11c_4_k_cu_main4cuda3std3__420unreachable_sentinelE
	.align		8
        /*0060*/ 	.dword	_ZN30_INTERNAL_f2a2e11c_4_k_cu_main4cuda3std3__47nulloptE
	.align		8
        /*0068*/ 	.dword	_ZN30_INTERNAL_f2a2e11c_4_k_cu_main4cuda3std3__48unexpectE
	.align		8
        /*0070*/ 	.dword	_ZN30_INTERNAL_f2a2e11c_4_k_cu_main4cuda3std6ranges3__45__cpo4swapE
	.align		8
        /*0078*/ 	.dword	_ZN30_INTERNAL_f2a2e11c_4_k_cu_main4cuda3std6ranges3__45__cpo9iter_moveE
	.align		8
        /*0080*/ 	.dword	_ZN30_INTERNAL_f2a2e11c_4_k_cu_main4cuda3std6ranges3__45__cpo5beginE
	.align		8
        /*0088*/ 	.dword	_ZN30_INTERNAL_f2a2e11c_4_k_cu_main4cuda3std6ranges3__45__cpo3endE
	.align		8
        /*0090*/ 	.dword	_ZN30_INTERNAL_f2a2e11c_4_k_cu_main4cuda3std6ranges3__45__cpo6cbeginE
	.align		8
        /*0098*/ 	.dword	_ZN30_INTERNAL_f2a2e11c_4_k_cu_main4cuda3std6ranges3__45__cpo4cendE
	.align		8
        /*00a0*/ 	.dword	_ZN30_INTERNAL_f2a2e11c_4_k_cu_main4cuda3std6ranges3__45__cpo7advanceE
	.align		8
        /*00a8*/ 	.dword	_ZN30_INTERNAL_f2a2e11c_4_k_cu_main4cuda3std6ranges3__45__cpo9iter_swapE
	.align		8
        /*00b0*/ 	.dword	_ZN30_INTERNAL_f2a2e11c_4_k_cu_main4cuda3std6ranges3__45__cpo4nextE
	.align		8
        /*00b8*/ 	.dword	_ZN30_INTERNAL_f2a2e11c_4_k_cu_main4cuda3std6ranges3__45__cpo4prevE
	.align		8
        /*00c0*/ 	.dword	_ZN30_INTERNAL_f2a2e11c_4_k_cu_main4cuda3std6ranges3__45__cpo4dataE
	.align		8
        /*00c8*/ 	.dword	_ZN30_INTERNAL_f2a2e11c_4_k_cu_main4cuda3std6ranges3__45__cpo5cdataE
	.align		8
        /*00d0*/ 	.dword	_ZN30_INTERNAL_f2a2e11c_4_k_cu_main4cuda3std6ranges3__45__cpo4sizeE
	.align		8
        /*00d8*/ 	.dword	_ZN30_INTERNAL_f2a2e11c_4_k_cu_main4cuda3std6ranges3__45__cpo5ssizeE
	.align		8
        /*00e0*/ 	.dword	_ZN30_INTERNAL_f2a2e11c_4_k_cu_main4cuda3std6ranges3__45__cpo8distanceE
	.align		8
        /*00e8*/ 	.dword	_ZN30_INTERNAL_f2a2e11c_4_k_cu_main6thrust24THRUST_300001_SM_1000_NS8cuda_cub3parE
	.align		8
        /*00f0*/ 	.dword	_ZN30_INTERNAL_f2a2e11c_4_k_cu_main6thrust24THRUST_300001_SM_1000_NS8cuda_cub10par_nosyncE
	.align		8
        /*00f8*/ 	.dword	_ZN30_INTERNAL_f2a2e11c_4_k_cu_main6thrust24THRUST_300001_SM_1000_NS6system6detail10sequential3seqE
	.align		8
        /*0100*/ 	.dword	_ZN30_INTERNAL_f2a2e11c_4_k_cu_main6thrust24THRUST_300001_SM_1000_NS12placeholders2_1E
	.align		8
        /*0108*/ 	.dword	_ZN30_INTERNAL_f2a2e11c_4_k_cu_main6thrust24THRUST_300001_SM_1000_NS12placeholders2_2E
	.align		8
        /*0110*/ 	.dword	_ZN30_INTERNAL_f2a2e11c_4_k_cu_main6thrust24THRUST_300001_SM_1000_NS12placeholders2_3E
	.align		8
        /*0118*/ 	.dword	_ZN30_INTERNAL_f2a2e11c_4_k_cu_main6thrust24THRUST_300001_SM_1000_NS12placeholders2_4E
	.align		8
        /*0120*/ 	.dword	_ZN30_INTERNAL_f2a2e11c_4_k_cu_main6thrust24THRUST_300001_SM_1000_NS12placeholders2_5E
	.align		8
        /*0128*/ 	.dword	_ZN30_INTERNAL_f2a2e11c_4_k_cu_main6thrust24THRUST_300001_SM_1000_NS12placeholders2_6E
	.align		8
        /*0130*/ 	.dword	_ZN30_INTERNAL_f2a2e11c_4_k_cu_main6thrust24THRUST_300001_SM_1000_NS12placeholders2_7E
	.align		8
        /*0138*/ 	.dword	_ZN30_INTERNAL_f2a2e11c_4_k_cu_main6thrust24THRUST_300001_SM_1000_NS12placeholders2_8E
	.align		8
        /*0140*/ 	.dword	_ZN30_INTERNAL_f2a2e11c_4_k_cu_main6thrust24THRUST_300001_SM_1000_NS12placeholders2_9E
	.align		8
        /*0148*/ 	.dword	_ZN30_INTERNAL_f2a2e11c_4_k_cu_main6thrust24THRUST_300001_SM_1000_NS12placeholders3_10E
	.align		8
        /*0150*/ 	.dword	_ZN30_INTERNAL_f2a2e11c_4_k_cu_main6thrust24THRUST_300001_SM_1000_NS3seqE


//--------------------- .text._ZN3cub18CUB_300001_SM_10006detail6select23DeviceSelectSweepKernelINS2_10policy_hubIN4cuda3std3__45tupleIJffEEENS0_8NullTypeEiLb0ELNS0_10SelectImplE1EE10Policy1000EN6thrust24THRUST_300001_SM_1000_NS12zip_iteratorINS8_IJNSF_6detail15normal_iteratorINSF_10device_ptrIfEEEESL_EEEEEPSA_SN_PlNS0_13ScanTileStateIiLb1EEENS7_10__not_fn_tI17is_outside_circleEESA_iNS2_19streaming_context_tIlLb1EEELSB_1EEEvT0_T1_T2_T3_T4_T5_T6_T7_iT8_NS1_7vsmem_tE --------------------------
	.section	.text._ZN3cub18CUB_300001_SM_10006detail6select23DeviceSelectSweepKernelINS2_10policy_hubIN4cuda3std3__45tupleIJffEEENS0_8NullTypeEiLb0ELNS0_10SelectImplE1EE10Policy1000EN6thrust24THRUST_300001_SM_1000_NS12zip_iteratorINS8_IJNSF_6detail15normal_iteratorINSF_10device_ptrIfEEEESL_EEEEEPSA_SN_PlNS0_13ScanTileStateIiLb1EEENS7_10__not_fn_tI17is_outside_circleEESA_iNS2_19streaming_context_tIlLb1EEELSB_1EEEvT0_T1_T2_T3_T4_T5_T6_T7_iT8_NS1_7vsmem_tE,"ax",@progbits
	.align	128
        .global         _ZN3cub18CUB_300001_SM_10006detail6select23DeviceSelectSweepKernelINS2_10policy_hubIN4cuda3std3__45tupleIJffEEENS0_8NullTypeEiLb0ELNS0_10SelectImplE1EE10Policy1000EN6thrust24THRUST_300001_SM_1000_NS12zip_iteratorINS8_IJNSF_6detail15normal_iteratorINSF_10device_ptrIfEEEESL_EEEEEPSA_SN_PlNS0_13ScanTileStateIiLb1EEENS7_10__not_fn_tI17is_outside_circleEESA_iNS2_19streaming_context_tIlLb1EEELSB_1EEEvT0_T1_T2_T3_T4_T5_T6_T7_iT8_NS1_7vsmem_tE
        .type           _ZN3cub18CUB_300001_SM_10006detail6select23DeviceSelectSweepKernelINS2_10policy_hubIN4cuda3std3__45tupleIJffEEENS0_8NullTypeEiLb0ELNS0_10SelectImplE1EE10Policy1000EN6thrust24THRUST_300001_SM_1000_NS12zip_iteratorINS8_IJNSF_6detail15normal_iteratorINSF_10device_ptrIfEEEESL_EEEEEPSA_SN_PlNS0_13ScanTileStateIiLb1EEENS7_10__not_fn_tI17is_outside_circleEESA_iNS2_19streaming_context_tIlLb1EEELSB_1EEEvT0_T1_T2_T3_T4_T5_T6_T7_iT8_NS1_7vsmem_tE,@function
        .size           _ZN3cub18CUB_300001_SM_10006detail6select23DeviceSelectSweepKernelINS2_10policy_hubIN4cuda3std3__45tupleIJffEEENS0_8NullTypeEiLb0ELNS0_10SelectImplE1EE10Policy1000EN6thrust24THRUST_300001_SM_1000_NS12zip_iteratorINS8_IJNSF_6detail15normal_iteratorINSF_10device_ptrIfEEEESL_EEEEEPSA_SN_PlNS0_13ScanTileStateIiLb1EEENS7_10__not_fn_tI17is_outside_circleEESA_iNS2_19streaming_context_tIlLb1EEELSB_1EEEvT0_T1_T2_T3_T4_T5_T6_T7_iT8_NS1_7vsmem_tE,(.L_x_185 - _ZN3cub18CUB_300001_SM_10006detail6select23DeviceSelectSweepKernelINS2_10policy_hubIN4cuda3std3__45tupleIJffEEENS0_8NullTypeEiLb0ELNS0_10SelectImplE1EE10Policy1000EN6thrust24THRUST_300001_SM_1000_NS12zip_iteratorINS8_IJNSF_6detail15normal_iteratorINSF_10device_ptrIfEEEESL_EEEEEPSA_SN_PlNS0_13ScanTileStateIiLb1EEENS7_10__not_fn_tI17is_outside_circleEESA_iNS2_19streaming_context_tIlLb1EEELSB_1EEEvT0_T1_T2_T3_T4_T5_T6_T7_iT8_NS1_7vsmem_tE)
        .other          _ZN3cub18CUB_300001_SM_10006detail6select23DeviceSelectSweepKernelINS2_10policy_hubIN4cuda3std3__45tupleIJffEEENS0_8NullTypeEiLb0ELNS0_10SelectImplE1EE10Policy1000EN6thrust24THRUST_300001_SM_1000_NS12zip_iteratorINS8_IJNSF_6detail15normal_iteratorINSF_10device_ptrIfEEEESL_EEEEEPSA_SN_PlNS0_13ScanTileStateIiLb1EEENS7_10__not_fn_tI17is_outside_circleEESA_iNS2_19streaming_context_tIlLb1EEELSB_1EEEvT0_T1_T2_T3_T4_T5_T6_T7_iT8_NS1_7vsmem_tE,@"STO_CUDA_ENTRY STV_DEFAULT"
_ZN3cub18CUB_300001_SM_10006detail6select23DeviceSelectSweepKernelINS2_10policy_hubIN4cuda3std3__45tupleIJffEEENS0_8NullTypeEiLb0ELNS0_10SelectImplE1EE10Policy1000EN6thrust24THRUST_300001_SM_1000_NS12zip_iteratorINS8_IJNSF_6detail15normal_iteratorINSF_10device_ptrIfEEEESL_EEEEEPSA_SN_PlNS0_13ScanTileStateIiLb1EEENS7_10__not_fn_tI17is_outside_circleEESA_iNS2_19streaming_context_tIlLb1EEELSB_1EEEvT0_T1_T2_T3_T4_T5_T6_T7_iT8_NS1_7vsmem_tE:
.text._ZN3cub18CUB_300001_SM_10006detail6select23DeviceSelectSweepKernelINS2_10policy_hubIN4cuda3std3__45tupleIJffEEENS0_8NullTypeEiLb0ELNS0_10SelectImplE1EE10Policy1000EN6thrust24THRUST_300001_SM_1000_NS12zip_iteratorINS8_IJNSF_6detail15normal_iteratorINSF_10device_ptrIfEEEESL_EEEEEPSA_SN_PlNS0_13ScanTileStateIiLb1EEENS7_10__not_fn_tI17is_outside_circleEESA_iNS2_19streaming_context_tIlLb1EEELSB_1EEEvT0_T1_T2_T3_T4_T5_T6_T7_iT8_NS1_7vsmem_tE:
[----:B------:R-:W-:Y:S01]  /*0000*/  LDC R1, c[0x0][0x37c] ;  /* 0x0000df00ff017b82 */ /* 0x000fe20000000800 */
[----:B------:R-:W0:Y:S07]  /*0010*/  S2R R0, SR_CTAID.Y ;  /* 0x0000000000007919 */ /* 0x000e2e0000002600 */
[----:B------:R-:W0:Y:S01]  /*0020*/  S2UR UR5, SR_CTAID.X ;  /* 0x00000000000579c3 */ /* 0x000e220000002500 */
[----:B------:R-:W1:Y:S01]  /*0030*/  LDCU UR4, c[0x0][0x3c0] ;  /* 0x00007800ff0477ac */ /* 0x000e620008000800 */
[----:B------:R-:W2:Y:S06]  /*0040*/  LDCU.64 UR10, c[0x0][0x358] ;  /* 0x00006b00ff0a77ac */ /* 0x000eac0008000a00 */
[----:B------:R-:W0:Y:S01]  /*0050*/  LDC R7, c[0x0][0x374] ;  /* 0x0000dd00ff077b82 */ /* 0x000e220000000800 */
[----:B-1----:R-:W-:Y:S01]  /*0060*/  UIADD3 UR4, UPT, UPT, UR4, -0x1, URZ ;  /* 0xffffffff04047890 */ /* 0x002fe2000fffe0ff */
[----:B0-----:R-:W-:-:S04]  /*0070*/  IMAD R7, R7, UR5, R0 ;  /* 0x0000000507077c24 */ /* 0x001fc8000f8e0200 */
[C---:B------:R-:W-:Y:S01]  /*0080*/  IMAD R0, R7.reuse, 0x280, RZ ;  /* 0x0000028007007824 */ /* 0x040fe200078e02ff */
[----:B------:R-:W-:-:S13]  /*0090*/  ISETP.GE.AND P0, PT, R7, UR4, PT ;  /* 0x0000000407007c0c */ /* 0x000fda000bf06270 */
[----:B--2---:R-:W-:Y:S05]  /*00a0*/  @P0 BRA `(.L_x_0) ;  /* 0x00000034000c0947 */ /* 0x004fea0003800000 */
[----:B------:R-:W-:-:S13]  /*00b0*/  ISETP.NE.AND P0, PT, R7, RZ, PT ;  /* 0x000000ff0700720c */ /* 0x000fda0003f05270 */
[----:B------:R-:W-:Y:S05]  /*00c0*/  @P0 BRA `(.L_x_1) ;  /* 0x0000001400040947 */ /* 0x000fea0003800000 */
[----:B------:R-:W0:Y:S01]  /*00d0*/  S2R R2, SR_TID.X ;  /* 0x0000000000027919 */ /* 0x000e220000002100 */
[----:B------:R-:W1:Y:S01]  /*00e0*/  LDCU.U8 UR6, c[0x0][0x3c8] ;  /* 0x00007900ff0677ac */ /* 0x000e620008000000 */
[----:B------:R-:W2:Y:S01]  /*00f0*/  LDCU.64 UR4, c[0x0][0x3d8] ;  /* 0x00007b00ff0477ac */ /* 0x000ea20008000a00 */
[----:B------:R-:W3:Y:S01]  /*0100*/  LDCU.128 UR12, c[0x0][0x380] ;  /* 0x00007000ff0c77ac */ /* 0x000ee20008000c00 */
[----:B-1----:R-:W-:-:S04]  /*0110*/  UISETP.NE.AND UP0, UPT, UR6, URZ, UPT ;  /* 0x000000ff0600728c */ /* 0x002fc8000bf05270 */
[----:B--2---:R-:W-:Y:S02]  /*0120*/  USEL UR4, UR4, URZ, !UP0 ;  /* 0x000000ff04047287 */ /* 0x004fe4000c000000 */
[----:B------:R-:W-:Y:S01]  /*0130*/  USEL UR5, UR5, URZ, !UP0 ;  /* 0x000000ff05057287 */ /* 0x000fe2000c000000 */
[----:B0-----:R-:W-:-:S05]  /*0140*/  IMAD R3, R2, 0x5, RZ ;  /* 0x0000000502037824 */ /* 0x001fca00078e02ff */
[----:B------:R-:W-:-:S04]  /*0150*/  IADD3 R0, P0, P1, R3, UR4, R0 ;  /* 0x0000000403007c10 */ /* 0x000fc8000f91e000 */
[----:B------:R-:W-:Y:S01]  /*0160*/  IADD3.X R3, PT, PT, RZ, UR5, RZ, P0, P1 ;  /* 0x00000005ff037c10 */ /* 0x000fe200087e24ff */
[----:B------:R-:W-:-:S03]  /*0170*/  IMAD.SHL.U32 R4, R0, 0x4, RZ ;  /* 0x0000000400047824 */ /* 0x000fc600078e00ff */
[----:B------:R-:W-:Y:S02]  /*0180*/  SHF.L.U64.HI R0, R0, 0x2, R3 ;  /* 0x0000000200007819 */ /* 0x000fe40000010203 */
[C---:B---3--:R-:W-:Y:S02]  /*0190*/  IADD3 R6, P1, PT, R4.reuse, UR14, RZ ;  /* 0x0000000e04067c10 */ /* 0x048fe4000ff3e0ff */
[----:B------:R-:W-:Y:S02]  /*01a0*/  IADD3 R4, P0, PT, R4, UR12, RZ ;  /* 0x0000000c04047c10 */ /* 0x000fe4000ff1e0ff */
[C---:B------:R-:W-:Y:S02]  /*01b0*/  IADD3.X R7, PT, PT, R0.reuse, UR15, RZ, P1, !PT ;  /* 0x0000000f00077c10 */ /* 0x040fe40008ffe4ff */
[----:B------:R-:W-:-:S03]  /*01c0*/  IADD3.X R5, PT, PT, R0, UR13, RZ, P0, !PT ;  /* 0x0000000d00057c10 */ /* 0x000fc600087fe4ff */
[----:B------:R-:W2:Y:S04]  /*01d0*/  LDG.E R17, desc[UR10][R6.64+0x4] ;  /* 0x0000040a06117981 */ /* 0x000ea8000c1e1900 */
[----:B------:R-:W3:Y:S04]  /*01e0*/  LDG.E R15, desc[UR10][R6.64] ;  /* 0x0000000a060f7981 */ /* 0x000ee8000c1e1900 */
[----:B------:R-:W4:Y:S04]  /*01f0*/  LDG.E R16, desc[UR10][R4.64+0x4] ;  /* 0x0000040a04107981 */ /* 0x000f28000c1e1900 */
[----:B------:R-:W5:Y:S04]  /*0200*/  LDG.E R14, desc[UR10][R4.64] ;  /* 0x0000000a040e7981 */ /* 0x000f68000c1e1900 */
[----:B------:R-:W5:Y:S04]  /*0210*/  LDG.E R13, desc[UR10][R6.64+0x8] ;  /* 0x0000080a060d7981 */ /* 0x000f68000c1e1900 */
[----:B------:R-:W5:Y:S04]  /*0220*/  LDG.E R12, desc[UR10][R4.64+0x8] ;  /* 0x0000080a040c7981 */ /* 0x000f68000c1e1900 */
[----:B------:R-:W5:Y:S04]  /*0230*/  LDG.E R11, desc[UR10][R6.64+0xc] ;  /* 0x00000c0a060b7981 */ /* 0x000f68000c1e1900 */
[----:B------:R-:W5:Y:S04]  /*0240*/  LDG.E R10, desc[UR10][R4.64+0xc] ;  /* 0x00000c0a040a7981 */ /* 0x000f68000c1e1900 */
[----:B------:R-:W5:Y:S04]  /*0250*/  LDG.E R9, desc[UR10][R6.64+0x10] ;  /* 0x0000100a06097981 */ /* 0x000f68000c1e1900 */
[----:B------:R0:W5:Y:S01]  /*0260*/  LDG.E R8, desc[UR10][R4.64+0x10] ;  /* 0x0000100a04087981 */ /* 0x000162000c1e1900 */
[----:B------:R-:W1:Y:S01]  /*0270*/  S2UR UR5, SR_CgaCtaId ;  /* 0x00000000000579c3 */ /* 0x000e620000008800 */
[----:B------:R-:W-:Y:S01]  /*0280*/  UMOV UR4, 0x400 ;  /* 0x0000040000047882 */ /* 0x000fe20000000000 */
[----:B------:R-:W-:Y:S01]  /*0290*/  SHF.R.U32.HI R24, RZ, 0x5, R2 ;  /* 0x00000005ff187819 */ /* 0x000fe20000011602 */
[----:B------:R-:W0:Y:S01]  /*02a0*/  S2R R27, SR_LANEID ;  /* 0x00000000001b7919 */ /* 0x000e220000000000 */
[----:B-1----:R-:W-:-:S04]  /*02b0*/  ULEA UR4, UR5, UR4, 0x18 ;  /* 0x0000000405047291 */ /* 0x002fc8000f8ec0ff */
[----:B------:R-:W-:Y:S01]  /*02c0*/  BAR.SYNC.DEFER_BLOCKING 0x0 ;  /* 0x0000000000007b1d */ /* 0x000fe20000010000 */
[----:B0-----:R-:W-:-:S13]  /*02d0*/  ISETP.NE.AND P6, PT, R27, 0x1f, PT ;  /* 0x0000001f1b00780c */ /* 0x001fda0003fc5270 */
[----:B------:R-:W-:Y:S01]  /*02e0*/  @!P6 LEA R25, R24, UR4, 0x2 ;  /* 0x000000041819ec11 */ /* 0x000fe2000f8e10ff */
[----:B--2---:R-:W-:Y:S01]  /*02f0*/  FMUL R19, R17, R17 ;  /* 0x0000001111137220 */ /* 0x004fe20000400000 */
[----:B---3--:R-:W-:-:S03]  /*0300*/  FMUL R3, R15, R15 ;  /* 0x0000000f0f037220 */ /* 0x008fc60000400000 */
[----:B----4-:R-:W-:Y:S01]  /*0310*/  FFMA R19, R16, R16, R19 ;  /* 0x0000001010137223 */ /* 0x010fe20000000013 */
[----:B-----5:R-:W-:-:S04]  /*0320*/  FFMA R3, R14, R14, R3 ;  /* 0x0000000e0e037223 */ /* 0x020fc80000000003 */
[----:B------:R-:W-:Y:S01]  /*0330*/  FSETP.GT.AND P0, PT, R19, 1, PT ;  /* 0x3f8000001300780b */ /* 0x000fe20003f04000 */
[----:B------:R-:W-:Y:S01]  /*0340*/  FMUL R21, R13, R13 ;  /* 0x0000000d0d157220 */ /* 0x000fe20000400000 */
[----:B------:R-:W-:-:S03]  /*0350*/  FSETP.GT.AND P1, PT, R3, 1, PT ;  /* 0x3f8000000300780b */ /* 0x000fc60003f24000 */
[----:B------:R-:W-:Y:S01]  /*0360*/  FFMA R21, R12, R12, R21 ;  /* 0x0000000c0c157223 */ /* 0x000fe20000000015 */
[----:B------:R-:W-:Y:S01]  /*0370*/  SEL R18, RZ, 0x1, P1 ;  /* 0x00000001ff127807 */ /* 0x000fe20000800000 */
[----:B------:R-:W-:-:S03]  /*0380*/  FMUL R3, R11, R11 ;  /* 0x0000000b0b037220 */ /* 0x000fc60000400000 */
[----:B------:R-:W-:Y:S01]  /*0390*/  FSETP.GT.AND P2, PT, R21, 1, PT ;  /* 0x3f8000001500780b */ /* 0x000fe20003f44000 */
[----:B------:R-:W-:Y:S02]  /*03a0*/  VIADD R19, R18, 0x1 ;  /* 0x0000000112137836 */ /* 0x000fe40000000000 */
[----:B------:R-:W-:Y:S01]  /*03b0*/  FFMA R3, R10, R10, R3 ;  /* 0x0000000a0a037223 */ /* 0x000fe20000000003 */
[----:B------:R-:W-:Y:S02]  /*03c0*/  @P0 IMAD.MOV R19, RZ, RZ, R18 ;  /* 0x000000ffff130224 */ /* 0x000fe400078e0212 */
[----:B------:R-:W-:Y:S02]  /*03d0*/  FMUL R5, R9, R9 ;  /* 0x0000000909057220 */ /* 0x000fe40000400000 */
[----:B------:R-:W-:Y:S01]  /*03e0*/  FSETP.GT.AND P3, PT, R3, 1, PT ;  /* 0x3f8000000300780b */ /* 0x000fe20003f64000 */
[----:B------:R-:W-:Y:S02]  /*03f0*/  VIADD R20, R19, 0x1 ;  /* 0x0000000113147836 */ /* 0x000fe40000000000 */
[----:B------:R-:W-:-:S02]  /*0400*/  FFMA R5, R8, R8, R5 ;  /* 0x0000000808057223 */ /* 0x000fc40000000005 */
[----:B------:R-:W-:-:S03]  /*0410*/  @P2 IMAD.MOV R20, RZ, RZ, R19 ;  /* 0x000000ffff142224 */ /* 0x000fc600078e0213 */
[----:B------:R-:W-:Y:S01]  /*0420*/  FSETP.GT.AND P4, PT, R5, 1, PT ;  /* 0x3f8000000500780b */ /* 0x000fe20003f84000 */
[----:B------:R-:W-:-:S04]  /*0430*/  VIADD R21, R20, 0x1 ;  /* 0x0000000114157836 */ /* 0x000fc80000000000 */
[----:B------:R-:W-:-:S04]  /*0440*/  @P3 IMAD.MOV R21, RZ, RZ, R20 ;  /* 0x000000ffff153224 */ /* 0x000fc800078e0214 */
[----:B------:R-:W-:-:S04]  /*0450*/  VIADD R3, R21, 0x1 ;  /* 0x0000000115037836 */ /* 0x000fc80000000000 */
[----:B------:R-:W-:-:S05]  /*0460*/  @P4 IMAD.MOV R3, RZ, RZ, R21 ;  /* 0x000000ffff034224 */ /* 0x000fca00078e0215 */
[----:B------:R-:W0:Y:S02]  /*0470*/  SHFL.UP P5, R0, R3, 0x1, RZ ;  /* 0x0420000003007989 */ /* 0x000e2400000a00ff */
[----:B0-----:R-:W-:-:S05]  /*0480*/  @P5 IMAD.IADD R0, R0, 0x1, R3 ;  /* 0x0000000100005824 */ /* 0x001fca00078e0203 */
[----:B------:R-:W0:Y:S02]  /*0490*/  SHFL.UP P5, R5, R0, 0x2, RZ ;  /* 0x0440000000057989 */ /* 0x000e2400000a00ff */
[----:B0-----:R-:W-:Y:S02]  /*04a0*/  @P5 IMAD.IADD R5, R0, 0x1, R5 ;  /* 0x0000000100055824 */ /* 0x001fe400078e0205 */
[----:B------:R-:W-:-:S03]  /*04b0*/  IMAD.MOV.U32 R0, RZ, RZ, R2 ;  /* 0x000000ffff007224 */ /* 0x000fc600078e0002 */
[----:B------:R-:W0:Y:S02]  /*04c0*/  SHFL.UP P5, R4, R5, 0x4, RZ ;  /* 0x0480000005047989 */ /* 0x000e2400000a00ff */
[----:B0-----:R-:W-:-:S05]  /*04d0*/  @P5 IMAD.IADD R4, R5, 0x1, R4 ;  /* 0x0000000105045824 */ /* 0x001fca00078e0204 */
[----:B------:R-:W0:Y:S02]  /*04e0*/  SHFL.UP P5, R23, R4, 0x8, RZ ;  /* 0x0500000004177989 */ /* 0x000e2400000a00ff */
[----:B0-----:R-:W-:-:S05]  /*04f0*/  @P5 IMAD.IADD R23, R4, 0x1, R23 ;  /* 0x0000000104175824 */ /* 0x001fca00078e0217 */
[----:B------:R-:W0:Y:S02]  /*0500*/  SHFL.UP P5, R26, R23, 0x10, RZ ;  /* 0x06000000171a7989 */ /* 0x000e2400000a00ff */
[----:B0-----:R-:W-:Y:S01]  /*0510*/  @P5 IMAD.IADD R26, R23, 0x1, R26 ;  /* 0x00000001171a5824 */ /* 0x001fe200078e021a */
[----:B------:R-:W-:-:S03]  /*0520*/  ISETP.NE.AND P5, PT, R0, RZ, PT ;  /* 0x000000ff0000720c */ /* 0x000fc60003fa5270 */
[----:B------:R-:W-:Y:S01]  /*0530*/  IMAD.IADD R3, R26, 0x1, -R3 ;  /* 0x000000011a037824 */ /* 0x000fe200078e0a03 */
[----:B------:R-:W-:Y:S01]  /*0540*/  @!P6 STS [R25], R26 ;  /* 0x0000001a1900e388 */ /* 0x000fe20000000800 */
[----:B------:R-:W-:Y:S01]  /*0550*/  BAR.SYNC.DEFER_BLOCKING 0x0 ;  /* 0x0000000000007b1d */ /* 0x000fe20000010000 */
[----:B------:R-:W-:-:S04]  /*0560*/  ISETP.NE.AND P6, PT, R27, RZ, PT ;  /* 0x000000ff1b00720c */ /* 0x000fc80003fc5270 */
[----:B------:R-:W-:-:S03]  /*0570*/  SEL R30, R3, RZ, P6 ;  /* 0x000000ff031e7207 */ /* 0x000fc60003000000 */
[----:B------:R-:W0:Y:S01]  /*0580*/  @!P5 LDC.64 R22, c[0x0][0x3b0] ;  /* 0x0000ec00ff16db82 */ /* 0x000e220000000a00 */
[----:B------:R-:W-:Y:S01]  /*0590*/  ISETP.NE.AND P6, PT, R24, 0x2, PT ;  /* 0x000000021800780c */ /* 0x000fe20003fc5270 */
[----:B------:R-:W-:Y:S01]  /*05a0*/  @!P5 IMAD.MOV.U32 R2, RZ, RZ, 0x65 ;  /* 0x00000065ff02d424 */ /* 0x000fe200078e00ff */
[----:B------:R-:W1:Y:S02]  /*05b0*/  LDS.128 R4, [UR4] ;  /* 0x00000004ff047984 */ /* 0x000e640008000c00 */
[----:B-1----:R-:W-:-:S04]  /*05c0*/  IMAD.IADD R27, R4, 0x1, R5 ;  /* 0x00000001041b7824 */ /* 0x002fc800078e0205 */
[----:B------:R-:W-:Y:S01]  /*05d0*/  IMAD.IADD R28, R6, 0x1, R27 ;  /* 0x00000001061c7824 */ /* 0x000fe200078e021b */
[----:B------:R-:W-:Y:S02]  /*05e0*/  SEL R27, R27, R4, !P6 ;  /* 0x000000041b1b7207 */ /* 0x000fe40007000000 */
[----:B------:R-:W-:Y:S01]  /*05f0*/  ISETP.NE.AND P6, PT, R24, 0x3, PT ;  /* 0x000000031800780c */ /* 0x000fe20003fc5270 */
[----:B------:R-:W-:-:S03]  /*0600*/  IMAD.IADD R3, R7, 0x1, R28 ;  /* 0x0000000107037824 */ /* 0x000fc600078e021c */
[----:B------:R-:W-:Y:S01]  /*0610*/  SEL R27, R28, R27, !P6 ;  /* 0x0000001b1c1b7207 */ /* 0x000fe20007000000 */
[----:B------:R-:W-:Y:S06]  /*0620*/  @!P5 MEMBAR.ALL.GPU ;  /* 0x000000000000d992 */ /* 0x000fec000000a000 */
[----:B------:R-:W-:-:S00]  /*0630*/  @!P5 ERRBAR ;  /* 0x000000000000d9ab */ /* 0x000fc00000000000 */
[----:B------:R-:W-:Y:S06]  /*0640*/  @!P5 CGAERRBAR ;  /* 0x000000000000d5ab */ /* 0x000fec0000000000 */
[----:B0-----:R0:W-:Y:S01]  /*0650*/  @!P5 ST.E.64.STRONG.GPU desc[UR10][R22.64+0x100], R2 ;  /* 0x000100021600d985 */ /* 0x0011e2000c10fb0a */
[----:B------:R-:W-:-:S04]  /*0660*/  ISETP.GE.U32.AND P5, PT, R0, 0x20, PT ;  /* 0x000000200000780c */ /* 0x000fc80003fa6070 */
[----:B------:R-:W-:Y:S02]  /*0670*/  SEL R27, R27, RZ, P5 ;  /* 0x000000ff1b1b7207 */ /* 0x000fe40002800000 */
[----:B------:R-:W-:-:S03]  /*0680*/  ISETP.GT.AND P5, PT, R3, 0x80, PT ;  /* 0x000000800300780c */ /* 0x000fc60003fa4270 */
[----:B------:R-:W-:-:S04]  /*0690*/  IMAD.IADD R27, R27, 0x1, R30 ;  /* 0x000000011b1b7824 */ /* 0x000fc800078e021e */
[--C-:B------:R-:W-:Y:S02]  /*06a0*/  IMAD.IADD R24, R18, 0x1, R27.reuse ;  /* 0x0000000112187824 */ /* 0x100fe400078e021b */
[--C-:B------:R-:W-:Y:S02]  /*06b0*/  IMAD.IADD R19, R19, 0x1, R27.reuse ;  /* 0x0000000113137824 */ /* 0x100fe400078e021b */
[--C-:B------:R-:W-:Y:S02]  /*06c0*/  IMAD.IADD R20, R20, 0x1, R27.reuse ;  /* 0x0000000114147824 */ /* 0x100fe400078e021b */
[----:B------:R-:W-:Y:S01]  /*06d0*/  IMAD.IADD R18, R21, 0x1, R27 ;  /* 0x0000000115127824 */ /* 0x000fe200078e021b */
[----:B0-----:R-:W-:Y:S06]  /*06e0*/  @P5 BRA `(.L_x_2) ;  /* 0x00000004008c5947 */ /* 0x001fec0003800000 */
[----:B------:R-:W-:Y:S04]  /*06f0*/  BSSY.RECONVERGENT B0, `(.L_x_3) ;  /* 0x0000013000007945 */ /* 0x000fe80003800200 */
[----:B------:R-:W-:Y:S05]  /*0700*/  @P1 BRA `(.L_x_4) ;  /* 0x0000000000441947 */ /* 0x000fea0003800000 */
[----:B------:R-:W-:Y:S01]  /*0710*/  UISETP.NE.AND UP0, UPT, UR6, URZ, UPT ;  /* 0x000000ff0600728c */ /* 0x000fe2000bf05270 */
[----:B------:R-:W-:Y:S01]  /*0720*/  CS2R R2, SRZ ;  /* 0x0000000000027805 */ /* 0x000fe2000001ff00 */
[----:B------:R-:W0:Y:S01]  /*0730*/  LDCU.64 UR4, c[0x0][0x398] ;  /* 0x00007300ff0477ac */ /* 0x000e220008000a00 */
[----:B------:R-:W1:Y:S06]  /*0740*/  LDCU.64 UR8, c[0x0][0x3a0] ;  /* 0x00007400ff0877ac */ /* 0x000e6c0008000a00 */
[----:B------:R-:W-:Y:S05]  /*0750*/  BRA.U UP0, `(.L_x_5) ;  /* 0x0000000100087547 */ /* 0x000fea000b800000 */
[----:B------:R-:W2:Y:S02]  /*0760*/  LDC.64 R2, c[0x0][0x3e0] ;  /* 0x0000f800ff027b82 */ /* 0x000ea40000000a00 */
[----:B--2---:R-:W5:Y:S02]  /*0770*/  LDG.E.64 R2, desc[UR10][R2.64] ;  /* 0x0000000a02027981 */ /* 0x004f64000c1e1b00 */
.L_x_5:
[----:B-----5:R-:W-:-:S04]  /*0780*/  IADD3 R0, P1, PT, R27, R2, RZ ;  /* 0x000000021b007210 */ /* 0x020fc80007f3e0ff */
[----:B------:R-:W-:Y:S01]  /*0790*/  LEA.HI.X.SX32 R3, R27, R3, 0x1, P1 ;  /* 0x000000031b037211 */ /* 0x000fe200008f0eff */
[----:B------:R-:W-:-:S03]  /*07a0*/  IMAD.SHL.U32 R4, R0, 0x4, RZ ;  /* 0x0000000400047824 */ /* 0x000fc600078e00ff */
[----:B------:R-:W-:Y:S02]  /*07b0*/  SHF.L.U64.HI R0, R0, 0x2, R3 ;  /* 0x0000000200007819 */ /* 0x000fe40000010203 */
[C---:B0-----:R-:W-:Y:S02]  /*07c0*/  IADD3 R2, P1, PT, R4.reuse, UR4, RZ ;  /* 0x0000000404027c10 */ /* 0x041fe4000ff3e0ff */
[----:B-1----:R-:W-:Y:S02]  /*07d0*/  IADD3 R4, P5, PT, R4, UR8, RZ ;  /* 0x0000000804047c10 */ /* 0x002fe4000ffbe0ff */
[C---:B------:R-:W-:Y:S02]  /*07e0*/  IADD3.X R3, PT, PT, R0.reuse, UR5, RZ, P1, !PT ;  /* 0x0000000500037c10 */ /* 0x040fe40008ffe4ff */
[----:B------:R-:W-:-:S03]  /*07f0*/  IADD3.X R5, PT, PT, R0, UR9, RZ, P5, !PT ;  /* 0x0000000900057c10 */ /* 0x000fc6000affe4ff */
[----:B------:R0:W-:Y:S04]  /*0800*/  STG.E desc[UR10][R2.64], R14 ;  /* 0x0000000e02007986 */ /* 0x0001e8000c10190a */
[----:B------:R0:W-:Y:S02]  /*0810*/  STG.E desc[UR10][R4.64], R15 ;  /* 0x0000000f04007986 */ /* 0x0001e4000c10190a */
.L_x_4:
[----:B------:R-:W-:Y:S05]  /*0820*/  BSYNC.RECONVERGENT B0 ;  /* 0x0000000000007941 */ /* 0x000fea0003800200 */
.L_x_3:
[----:B------:R-:W-:Y:S04]  /*0830*/  BSSY.RECONVERGENT B0, `(.L_x_6) ;  /* 0x0000013000007945 */ /* 0x000fe80003800200 */
[----:B------:R-:W-:Y:S05]  /*0840*/  @P0 BRA `(.L_x_7) ;  /* 0x0000000000440947 */ /* 0x000fea0003800000 */
[----:B------:R-:W-:Y:S01]  /*0850*/  UISETP.NE.AND UP0, UPT, UR6, URZ, UPT ;  /* 0x000000ff0600728c */ /* 0x000fe2000bf05270 */
[----:B0-----:R-:W-:Y:S01]  /*0860*/  CS2R R2, SRZ ;  /* 0x0000000000027805 */ /* 0x001fe2000001ff00 */
[----:B------:R-:W0:Y:S01]  /*0870*/  LDCU.64 UR4, c[0x0][0x398] ;  /* 0x00007300ff0477ac */ /* 0x000e220008000a00 */
[----:B------:R-:W1:Y:S06]  /*0880*/  LDCU.64 UR8, c[0x0][0x3a0] ;  /* 0x00007400ff0877ac */ /* 0x000e6c0008000a00 */
[----:B------:R-:W-:Y:S05]  /*0890*/  BRA.U UP0, `(.L_x_8) ;  /* 0x0000000100087547 */ /* 0x000fea000b800000 */
[----:B------:R-:W2:Y:S02]  /*08a0*/  LDC.64 R2, c[0x0][0x3e0] ;  /* 0x0000f800ff027b82 */ /* 0x000ea40000000a00 */
[----:B--2---:R-:W5:Y:S02]  /*08b0*/  LDG.E.64 R2, desc[UR10][R2.64] ;  /* 0x0000000a02027981 */ /* 0x004f64000c1e1b00 */
.L_x_8:
        /* <DEDUP_REMOVED lines=10> */
.L_x_7:
[----:B------:R-:W-:Y:S05]  /*0960*/  BSYNC.RECONVERGENT B0 ;  /* 0x0000000000007941 */ /* 0x000fea0003800200 */
.L_x_6:
[----:B------:R-:W-:Y:S04]  /*0970*/  BSSY.RECONVERGENT B0, `(.L_x_9) ;  /* 0x0000013000007945 */ /* 0x000fe80003800200 */
[----:B------:R-:W-:Y:S05]  /*0980*/  @P2 BRA `(.L_x_10) ;  /* 0x0000000000442947 */ /* 0x000fea0003800000 */
[----:B------:R-:W-:Y:S01]  /*0990*/  UISETP.NE.AND UP0, UPT, UR6, URZ, UPT ;  /* 0x000000ff0600728c */ /* 0x000fe2000bf05270 */
[----:B01----:R-:W-:Y:S01]  /*09a0*/  CS2R R2, SRZ ;  /* 0x0000000000027805 */ /* 0x003fe2000001ff00 */
[----:B------:R-:W0:Y:S01]  /*09b0*/  LDCU.64 UR4, c[0x0][0x398] ;  /* 0x00007300ff0477ac */ /* 0x000e220008000a00 */
[----:B------:R-:W1:Y:S06]  /*09c0*/  LDCU.64 UR8, c[0x0][0x3a0] ;  /* 0x00007400ff0877ac */ /* 0x000e6c0008000a00 */
[----:B------:R-:W-:Y:S05]  /*09d0*/  BRA.U UP0, `(.L_x_11) ;  /* 0x0000000100087547 */ /* 0x000fea000b800000 */
[----:B------:R-:W2:Y:S02]  /*09e0*/  LDC.64 R2, c[0x0][0x3e0] ;  /* 0x0000f800ff027b82 */ /* 0x000ea40000000a00 */
[----:B--2---:R-:W5:Y:S02]  /*09f0*/  LDG.E.64 R2, desc[UR10][R2.64] ;  /* 0x0000000a02027981 */ /* 0x004f64000c1e1b00 */
.L_x_11:
        /* <DEDUP_REMOVED lines=10> */
.L_x_10:
[----:B------:R-:W-:Y:S05]  /*0aa0*/  BSYNC.RECONVERGENT B0 ;  /* 0x0000000000007941 */ /* 0x000fea0003800200 */
.L_x_9:
[----:B------:R-:W-:Y:S04]  /*0ab0*/  BSSY.RECONVERGENT B0, `(.L_x_12) ;  /* 0x0000013000007945 */ /* 0x000fe80003800200 */
[----:B------:R-:W-:Y:S05]  /*0ac0*/  @P3 BRA `(.L_x_13) ;  /* 0x0000000000443947 */ /* 0x000fea0003800000 */
[----:B------:R-:W-:Y:S01]  /*0ad0*/  UISETP.NE.AND UP0, UPT, UR6, URZ, UPT ;  /* 0x000000ff0600728c */ /* 0x000fe2000bf05270 */
[----:B012---:R-:W-:Y:S01]  /*0ae0*/  CS2R R2, SRZ ;  /* 0x0000000000027805 */ /* 0x007fe2000001ff00 */
[----:B------:R-:W0:Y:S01]  /*0af0*/  LDCU.64 UR4, c[0x0][0x398] ;  /* 0x00007300ff0477ac */ /* 0x000e220008000a00 */
[----:B------:R-:W1:Y:S06]  /*0b00*/  LDCU.64 UR8, c[0x0][0x3a0] ;  /* 0x00007400ff0877ac */ /* 0x000e6c0008000a00 */
[----:B------:R-:W-:Y:S05]  /*0b10*/  BRA.U UP0, `(.L_x_14) ;  /* 0x0000000100087547 */ /* 0x000fea000b800000 */
[----:B------:R-:W2:Y:S02]  /*0b20*/  LDC.64 R2, c[0x0][0x3e0] ;  /* 0x0000f800ff027b82 */ /* 0x000ea40000000a00 */
[----:B--2---:R-:W5:Y:S02]  /*0b30*/  LDG.E.64 R2, desc[UR10][R2.64] ;  /* 0x0000000a02027981 */ /* 0x004f64000c1e1b00 */
.L_x_14:
        /* <DEDUP_REMOVED lines=10> */
.L_x_13:
[----:B------:R-:W-:Y:S05]  /*0be0*/  BSYNC.RECONVERGENT B0 ;  /* 0x0000000000007941 */ /* 0x000fea0003800200 */
.L_x_12:
[----:B------:R-:W-:Y:S05]  /*0bf0*/  @P4 EXIT ;  /* 0x000000000000494d */ /* 0x000fea0003800000 */
[----:B------:R-:W-:Y:S01]  /*0c00*/  UISETP.NE.AND UP0, UPT, UR6, URZ, UPT ;  /* 0x000000ff0600728c */ /* 0x000fe2000bf05270 */
[----:B0123--:R-:W-:-:S08]  /*0c10*/  CS2R R2, SRZ ;  /* 0x0000000000027805 */ /* 0x00ffd0000001ff00 */
[----:B------:R-:W-:Y:S05]  /*0c20*/  BRA.U UP0, `(.L_x_15) ;  /* 0x0000000100087547 */ /* 0x000fea000b800000 */
[----:B------:R-:W0:Y:S02]  /*0c30*/  LDC.64 R2, c[0x0][0x3e0] ;  /* 0x0000f800ff027b82 */ /* 0x000e240000000a00 */
[----:B0-----:R-:W5:Y:S02]  /*0c40*/  LDG.E.64 R2, desc[UR10][R2.64] ;  /* 0x0000000a02027981 */ /* 0x001f64000c1e1b00 */
.L_x_15:
[----:B------:R-:W0:Y:S01]  /*0c50*/  LDCU.64 UR4, c[0x0][0x398] ;  /* 0x00007300ff0477ac */ /* 0x000e220008000a00 */
[C---:B-----5:R-:W-:Y:S01]  /*0c60*/  IADD3 R0, P0, PT, R18.reuse, R2, RZ ;  /* 0x0000000212007210 */ /* 0x060fe20007f1e0ff */
[----:B------:R-:W1:Y:S03]  /*0c70*/  LDCU.64 UR6, c[0x0][0x3a0] ;  /* 0x00007400ff0677ac */ /* 0x000e660008000a00 */
[----:B------:R-:W-:Y:S01]  /*0c80*/  LEA.HI.X.SX32 R3, R18, R3, 0x1, P0 ;  /* 0x0000000312037211 */ /* 0x000fe200000f0eff */
[----:B------:R-:W-:-:S03]  /*0c90*/  IMAD.SHL.U32 R4, R0, 0x4, RZ ;  /* 0x0000000400047824 */ /* 0x000fc600078e00ff */
[----:B------:R-:W-:Y:S02]  /*0ca0*/  SHF.L.U64.HI R0, R0, 0x2, R3 ;  /* 0x0000000200007819 */ /* 0x000fe40000010203 */
[C---:B0-----:R-:W-:Y:S02]  /*0cb0*/  IADD3 R2, P0, PT, R4.reuse, UR4, RZ ;  /* 0x0000000404027c10 */ /* 0x041fe4000ff1e0ff */
[----:B-1----:R-:W-:Y:S02]  /*0cc0*/  IADD3 R4, P1, PT, R4, UR6, RZ ;  /* 0x0000000604047c10 */ /* 0x002fe4000ff3e0ff */
[C---:B------:R-:W-:Y:S02]  /*0cd0*/  IADD3.X R3, PT, PT, R0.reuse, UR5, RZ, P0, !PT ;  /* 0x0000000500037c10 */ /* 0x040fe400087fe4ff */
[----:B------:R-:W-:-:S03]  /*0ce0*/  IADD3.X R5, PT, PT, R0, UR7, RZ, P1, !PT ;  /* 0x0000000700057c10 */ /* 0x000fc60008ffe4ff */
[----:B------:R-:W-:Y:S04]  /*0cf0*/  STG.E desc[UR10][R2.64], R8 ;  /* 0x0000000802007986 */ /* 0x000fe8000c10190a */
[----:B------:R-:W-:Y:S01]  /*0d00*/  STG.E desc[UR10][R4.64], R9 ;  /* 0x0000000904007986 */ /* 0x000fe2000c10190a */
[----:B------:R-:W-:Y:S05]  /*0d10*/  EXIT ;  /* 0x000000000000794d */ /* 0x000fea0003800000 */
.L_x_2:
[----:B------:R-:W-:Y:S01]  /*0d20*/  BAR.SYNC.DEFER_BLOCKING 0x0 ;  /* 0x0000000000007b1d */ /* 0x000fe20000010000 */
[----:B------:R-:W-:Y:S02]  /*0d30*/  @!P1 LEA R2, R27, UR4, 0x3 ;  /* 0x000000041b029c11 */ /* 0x000fe4000f8e18ff */
[----:B------:R-:W-:Y:S02]  /*0d40*/  @!P0 LEA R24, R24, UR4, 0x3 ;  /* 0x0000000418188c11 */ /* 0x000fe4000f8e18ff */
[----:B------:R-:W-:Y:S02]  /*0d50*/  @!P2 LEA R19, R19, UR4, 0x3 ;  /* 0x000000041313ac11 */ /* 0x000fe4000f8e18ff */
[----:B------:R-:W-:Y:S02]  /*0d60*/  @!P3 LEA R20, R20, UR4, 0x3 ;  /* 0x000000041414bc11 */ /* 0x000fe4000f8e18ff */
[----:B------:R-:W-:Y:S01]  /*0d70*/  @!P4 LEA R18, R18, UR4, 0x3 ;  /* 0x000000041212cc11 */ /* 0x000fe2000f8e18ff */
[----:B------:R0:W-:Y:S01]  /*0d80*/  @!P1 STS.64 [R2], R14 ;  /* 0x0000000e02009388 */ /* 0x0001e20000000a00 */
[----:B------:R-:W-:-:S03]  /*0d90*/  ISETP.GE.U32.AND P1, PT, R0, R3, PT ;  /* 0x000000030000720c */ /* 0x000fc60003f26070 */
[----:B------:R0:W-:Y:S04]  /*0da0*/  @!P0 STS.64 [R24], R16 ;  /* 0x0000001018008388 */ /* 0x0001e80000000a00 */
[----:B------:R0:W-:Y:S04]  /*0db0*/  @!P2 STS.64 [R19], R12 ;  /* 0x0000000c1300a388 */ /* 0x0001e80000000a00 */
[----:B------:R0:W-:Y:S04]  /*0dc0*/  @!P3 STS.64 [R20], R10 ;  /* 0x0000000a1400b388 */ /* 0x0001e80000000a00 */
[----:B------:R0:W-:Y:S01]  /*0dd0*/  @!P4 STS.64 [R18], R8 ;  /* 0x000000081200c388 */ /* 0x0001e20000000a00 */
[----:B------:R-:W-:Y:S06]  /*0de0*/  BAR.SYNC.DEFER_BLOCKING 0x0 ;  /* 0x0000000000007b1d */ /* 0x000fec0000010000 */
[----:B------:R-:W-:Y:S05]  /*0df0*/  @P1 EXIT ;  /* 0x000000000000194d */ /* 0x000fea0003800000 */
[----:B------:R-:W-:Y:S01]  /*0e00*/  IADD3 R5, PT, PT, R7, R5, R6 ;  /* 0x0000000507057210 */ /* 0x000fe20007ffe006 */
[----:B------:R-:W1:Y:S01]  /*0e10*/  LDCU.64 UR8, c[0x0][0x398] ;  /* 0x00007300ff0877ac */ /* 0x000e620008000a00 */
[----:B0-----:R-:W-:Y:S01]  /*0e20*/  LOP3.LUT R2, RZ, R0, RZ, 0x33, !PT ;  /* 0x00000000ff027212 */ /* 0x001fe200078e33ff */
[----:B------:R-:W-:Y:S01]  /*0e30*/  BSSY.RECONVERGENT B0, `(.L_x_16) ;  /* 0x0000024000007945 */ /* 0x000fe20003800200 */
[----:B------:R-:W0:Y:S02]  /*0e40*/  LDCU.64 UR12, c[0x0][0x3a0] ;  /* 0x00007400ff0c77ac */ /* 0x000e240008000a00 */
[----:B------:R-:W-:-:S04]  /*0e50*/  IADD3 R14, PT, PT, R2, R5, R4 ;  /* 0x00000005020e7210 */ /* 0x000fc80007ffe004 */
[----:B------:R-:W-:-:S04]  /*0e60*/  LOP3.LUT R2, R14, 0x180, RZ, 0xc0, !PT ;  /* 0x000001800e027812 */ /* 0x000fc800078ec0ff */
[----:B------:R-:W-:-:S13]  /*0e70*/  ISETP.NE.AND P0, PT, R2, 0x180, PT ;  /* 0x000001800200780c */ /* 0x000fda0003f05270 */
[----:B01----:R-:W-:Y:S05]  /*0e80*/  @!P0 BRA `(.L_x_17) ;  /* 0x0000000000788947 */ /* 0x003fea0003800000 */
[----:B------:R-:W-:Y:S01]  /*0e90*/  LEA.HI R2, R14, 0x1, RZ, 0x19 ;  /* 0x000000010e027811 */ /* 0x000fe200078fc8ff */
[----:B------:R-:W-:Y:S01]  /*0ea0*/  BSSY.RECONVERGENT B1, `(.L_x_17) ;  /* 0x000001c000017945 */ /* 0x000fe20003800200 */
[----:B------:R-:W-:Y:S01]  /*0eb0*/  ISETP.NE.AND P2, PT, RZ, UR6, PT ;  /* 0x00000006ff007c0c */ /* 0x000fe2000bf45270 */
[----:B------:R-:W-:Y:S01]  /*0ec0*/  IMAD.MOV.U32 R11, RZ, RZ, R0 ;  /* 0x000000ffff0b7224 */ /* 0x000fe200078e0000 */
[----:B------:R-:W-:Y:S01]  /*0ed0*/  LOP3.LUT R2, R2, 0x3, RZ, 0xc0, !PT ;  /* 0x0000000302027812 */ /* 0x000fe200078ec0ff */
[----:B------:R-:W-:Y:S01]  /*0ee0*/  IMAD.MOV.U32 R15, RZ, RZ, RZ ;  /* 0x000000ffff0f7224 */ /* 0x000fe200078e00ff */
[----:B------:R-:W-:-:S03]  /*0ef0*/  LEA R10, R0, UR4, 0x3 ;  /* 0x00000004000a7c11 */ /* 0x000fc6000f8e18ff */
[----:B------:R-:W-:-:S07]  /*0f00*/  IMAD.MOV R2, RZ, RZ, -R2 ;  /* 0x000000ffff027224 */ /* 0x000fce00078e0a02 */
.L_x_18:
[----:B0-----:R-:W0:Y:S01]  /*0f10*/  @!P2 LDC.64 R8, c[0x0][0x3e0] ;  /* 0x0000f800ff08ab82 */ /* 0x001e220000000a00 */
[----:B------:R-:W-:Y:S01]  /*0f20*/  CS2R R4, SRZ ;  /* 0x0000000000047805 */ /* 0x000fe2000001ff00 */
[----:B------:R1:W2:Y:S05]  /*0f30*/  LDS.64 R12, [R10] ;  /* 0x000000000a0c7984 */ /* 0x0002aa0000000a00 */
[----:B0-----:R-:W3:Y:S01]  /*0f40*/  @!P2 LDG.E.64 R4, desc[UR10][R8.64] ;  /* 0x0000000a0804a981 */ /* 0x001ee2000c1e1b00 */
[----:B------:R-:W-:Y:S02]  /*0f50*/  VIADD R2, R2, 0x1 ;  /* 0x0000000102027836 */ /* 0x000fe40000000000 */
[----:B-1----:R-:W-:Y:S01]  /*0f60*/  VIADD R10, R10, 0x400 ;  /* 0x000004000a0a7836 */ /* 0x002fe20000000000 */
[----:B---3--:R-:W-:-:S05]  /*0f70*/  IADD3 R0, P0, PT, R11, R4, RZ ;  /* 0x000000040b007210 */ /* 0x008fca0007f1e0ff */
[----:B------:R-:W-:Y:S02]  /*0f80*/  IMAD.X R5, R15, 0x1, R5, P0 ;  /* 0x000000010f057824 */ /* 0x000fe400000e0605 */
[----:B------:R-:W-:-:S03]  /*0f90*/  IMAD.SHL.U32 R6, R0, 0x4, RZ ;  /* 0x0000000400067824 */ /* 0x000fc600078e00ff */
[----:B------:R-:W-:Y:S02]  /*0fa0*/  SHF.L.U64.HI R0, R0, 0x2, R5 ;  /* 0x0000000200007819 */ /* 0x000fe40000010205 */
[C---:B------:R-:W-:Y:S02]  /*0fb0*/  IADD3 R4, P0, PT, R6.reuse, UR8, RZ ;  /* 0x0000000806047c10 */ /* 0x040fe4000ff1e0ff */
[----:B------:R-:W-:Y:S02]  /*0fc0*/  IADD3 R6, P1, PT, R6, UR12, RZ ;  /* 0x0000000c06067c10 */ /* 0x000fe4000ff3e0ff */
[C---:B------:R-:W-:Y:S02]  /*0fd0*/  IADD3.X R5, PT, PT, R0.reuse, UR9, RZ, P0, !PT ;  /* 0x0000000900057c10 */ /* 0x040fe400087fe4ff */
[----:B------:R-:W-:Y:S02]  /*0fe0*/  IADD3.X R7, PT, PT, R0, UR13, RZ, P1, !PT ;  /* 0x0000000d00077c10 */ /* 0x000fe40008ffe4ff */
[----:B------:R-:W-:Y:S01]  /*0ff0*/  ISETP.NE.AND P0, PT, R2, RZ, PT ;  /* 0x000000ff0200720c */ /* 0x000fe20003f05270 */
[----:B--2---:R0:W-:Y:S01]  /*1000*/  STG.E desc[UR10][R4.64], R12 ;  /* 0x0000000c04007986 */ /* 0x0041e2000c10190a */
[----:B------:R-:W-:-:S03]  /*1010*/  IADD3 R0, P1, PT, R11, 0x80, RZ ;  /* 0x000000800b007810 */ /* 0x000fc60007f3e0ff */
[----:B------:R0:W-:Y:S02]  /*1020*/  STG.E desc[UR10][R6.64], R13 ;  /* 0x0000000d06007986 */ /* 0x0001e4000c10190a */
[----:B------:R-:W-:Y:S02]  /*1030*/  IMAD.MOV.U32 R11, RZ, RZ, R0 ;  /* 0x000000ffff0b7224 */ /* 0x000fe400078e0000 */
[----:B------:R-:W-:-:S04]  /*1040*/  IMAD.X R15, RZ, RZ, R15, P1 ;  /* 0x000000ffff0f7224 */ /* 0x000fc800008e060f */
[----:B------:R-:W-:Y:S05]  /*1050*/  @P0 BRA `(.L_x_18) ;  /* 0xfffffffc00ac0947 */ /* 0x000fea000383ffff */
[----:B------:R-:W-:Y:S05]  /*1060*/  BSYNC.RECONVERGENT B1 ;  /* 0x0000000000017941 */ /* 0x000fea0003800200 */
.L_x_17:
[----:B------:R-:W-:Y:S05]  /*1070*/  BSYNC.RECONVERGENT B0 ;  /* 0x0000000000007941 */ /* 0x000fea0003800200 */
.L_x_16:
[----:B------:R-:W-:-:S13]  /*1080*/  ISETP.GE.U32.AND P0, PT, R14, 0x180, PT ;  /* 0x000001800e00780c */ /* 0x000fda0003f06070 */
[----:B------:R-:W-:Y:S05]  /*1090*/  @!P0 EXIT ;  /* 0x000000000000894d */ /* 0x000fea0003800000 */
[----:B------:R-:W1:Y:S01]  /*10a0*/  S2UR UR5, SR_CgaCtaId ;  /* 0x00000000000579c3 */ /* 0x000e620000008800 */
[----:B------:R-:W-:Y:S01]  /*10b0*/  UMOV UR4, 0x400 ;  /* 0x0000040000047882 */ /* 0x000fe20000000000 */
[----:B------:R-:W-:Y:S01]  /*10c0*/  UISETP.NE.AND UP0, UPT, UR6, URZ, UPT ;  /* 0x000000ff0600728c */ /* 0x000fe2000bf05270 */
[----:B0-----:R-:W-:Y:S01]  /*10d0*/  IMAD.WIDE.U32 R4, R0, 0x4, RZ ;  /* 0x0000000400047825 */ /* 0x001fe200078e00ff */
[----:B------:R-:W0:Y:S03]  /*10e0*/  LDCU.64 UR8, c[0x0][0x398] ;  /* 0x00007300ff0877ac */ /* 0x000e260008000a00 */
[----:B------:R-:W-:Y:S01]  /*10f0*/  IMAD.MOV.U32 R2, RZ, RZ, R4 ;  /* 0x000000ffff027224 */ /* 0x000fe200078e0004 */
[----:B------:R-:W-:Y:S01]  /*1100*/  PLOP3.LUT P0, PT, PT, PT, UP0, 0x80, 0x8 ;  /* 0x000000000008781c */ /* 0x000fe20003f0f008 */
[----:B------:R-:W2:Y:S01]  /*1110*/  LDCU.64 UR12, c[0x0][0x3a0] ;  /* 0x00007400ff0c77ac */ /* 0x000ea20008000a00 */
[----:B-1----:R-:W-:-:S06]  /*1120*/  ULEA UR4, UR5, UR4, 0x18 ;  /* 0x0000000405047291 */ /* 0x002fcc000f8ec0ff */
[----:B------:R-:W-:-:S05]  /*1130*/  LEA R6, R0, UR4, 0x3 ;  /* 0x0000000400067c11 */ /* 0x000fca000f8e18ff */
[----:B0-2---:R-:W-:-:S07]  /*1140*/  VIADD R4, R6, 0x800 ;  /* 0x0000080006047836 */ /* 0x005fce0000000000 */
.L_x_19:
[----:B-1----:R-:W0:Y:S01]  /*1150*/  @!P0 LDC.64 R12, c[0x0][0x3e0] ;  /* 0x0000f800ff0c8b82 */ /* 0x002e220000000a00 */
[----:B------:R-:W-:Y:S01]  /*1160*/  CS2R R6, SRZ ;  /* 0x0000000000067805 */ /* 0x000fe2000001ff00 */
[----:B------:R-:W-:Y:S01]  /*1170*/  UISETP.NE.AND UP0, UPT, UR6, URZ, UPT ;  /* 0x000000ff0600728c */ /* 0x000fe2000bf05270 */
[----:B------:R-:W1:Y:S04]  /*1180*/  LDS.64 R20, [R4+-0x800] ;  /* 0xfff8000004147984 */ /* 0x000e680000000a00 */
[----:B------:R-:W2:Y:S04]  /*1190*/  LDS.64 R22, [R4+-0x400] ;  /* 0xfffc000004167984 */ /* 0x000ea80000000a00 */
[----:B0-----:R-:W3:Y:S01]  /*11a0*/  @!P0 LDG.E.64 R6, desc[UR10][R12.64] ;  /* 0x0000000a0c068981 */ /* 0x001ee2000c1e1b00 */
[----:B------:R-:W-:-:S13]  /*11b0*/  PLOP3.LUT P0, PT, PT, PT, UP0, 0x80, 0x8 ;  /* 0x000000000008781c */ /* 0x000fda0003f0f008 */
[----:B------:R-:W0:Y:S01]  /*11c0*/  @!P0 LDC.64 R16, c[0x0][0x3e0] ;  /* 0x0000f800ff108b82 */ /* 0x000e220000000a00 */
[----:B---3--:R-:W-:-:S04]  /*11d0*/  LEA R10, P1, R6, R2, 0x2 ;  /* 0x00000002060a7211 */ /* 0x008fc800078210ff */
[----:B------:R-:W-:Y:S02]  /*11e0*/  LEA.HI.X R6, R6, R5, R7, 0x2, P1 ;  /* 0x0000000506067211 */ /* 0x000fe400008f1407 */
[C---:B------:R-:W-:Y:S02]  /*11f0*/  IADD3 R8, P1, PT, R10.reuse, UR8, RZ ;  /* 0x000000080a087c10 */ /* 0x040fe4000ff3e0ff */
[----:B------:R-:W-:Y:S02]  /*1200*/  IADD3 R10, P2, PT, R10, UR12, RZ ;  /* 0x0000000c0a0a7c10 */ /* 0x000fe4000ff5e0ff */
[C---:B------:R-:W-:Y:S02]  /*1210*/  IADD3.X R9, PT, PT, R6.reuse, UR9, RZ, P1, !PT ;  /* 0x0000000906097c10 */ /* 0x040fe40008ffe4ff */
[----:B------:R-:W-:Y:S02]  /*1220*/  IADD3.X R11, PT, PT, R6, UR13, RZ, P2, !PT ;  /* 0x0000000d060b7c10 */ /* 0x000fe400097fe4ff */
[----:B------:R-:W-:Y:S01]  /*1230*/  CS2R R6, SRZ ;  /* 0x0000000000067805 */ /* 0x000fe2000001ff00 */
[----:B-1----:R-:W-:Y:S04]  /*1240*/  STG.E desc[UR10][R8.64], R20 ;  /* 0x0000001408007986 */ /* 0x002fe8000c10190a */
[----:B------:R1:W-:Y:S04]  /*1250*/  STG.E desc[UR10][R10.64], R21 ;  /* 0x000000150a007986 */ /* 0x0003e8000c10190a */
[----:B0-----:R-:W3:Y:S01]  /*1260*/  @!P0 LDG.E.64 R6, desc[UR10][R16.64] ;  /* 0x0000000a10068981 */ /* 0x001ee2000c1e1b00 */
[----:B------:R-:W0:Y:S03]  /*1270*/  @!P0 LDC.64 R18, c[0x0][0x3e0] ;  /* 0x0000f800ff128b82 */ /* 0x000e260000000a00 */
[----:B------:R-:W4:Y:S01]  /*1280*/  LDS.64 R20, [R4] ;  /* 0x0000000004147984 */ /* 0x000f220000000a00 */
[----:B---3--:R-:W-:-:S04]  /*1290*/  LEA R14, P1, R6, R2, 0x2 ;  /* 0x00000002060e7211 */ /* 0x008fc800078210ff */
[----:B------:R-:W-:Y:S02]  /*12a0*/  LEA.HI.X R6, R6, R5, R7, 0x2, P1 ;  /* 0x0000000506067211 */ /* 0x000fe400008f1407 */
[C---:B------:R-:W-:Y:S02]  /*12b0*/  IADD3 R12, P1, PT, R14.reuse, UR8, RZ ;  /* 0x000000080e0c7c10 */ /* 0x040fe4000ff3e0ff */
[----:B------:R-:W-:Y:S02]  /*12c0*/  IADD3 R14, P2, PT, R14, UR12, RZ ;  /* 0x0000000c0e0e7c10 */ /* 0x000fe4000ff5e0ff */
[C---:B------:R-:W-:Y:S02]  /*12d0*/  IADD3.X R13, PT, PT, R6.reuse, UR9, RZ, P1, !PT ;  /* 0x00000009060d7c10 */ /* 0x040fe40008ffe4ff */
[----:B------:R-:W-:Y:S02]  /*12e0*/  IADD3.X R15, PT, PT, R6, UR13, RZ, P2, !PT ;  /* 0x0000000d060f7c10 */ /* 0x000fe400097fe4ff */
[----:B------:R-:W-:Y:S01]  /*12f0*/  CS2R R6, SRZ ;  /* 0x0000000000067805 */ /* 0x000fe2000001ff00 */
[----:B--2---:R-:W-:Y:S04]  /*1300*/  STG.E desc[UR10][R12.64+0x200], R22 ;  /* 0x000200160c007986 */ /* 0x004fe8000c10190a */
[----:B------:R-:W-:Y:S04]  /*1310*/  STG.E desc[UR10][R14.64+0x200], R23 ;  /* 0x000200170e007986 */ /* 0x000fe8000c10190a */
[----:B0-----:R-:W1:Y:S01]  /*1320*/  @!P0 LDG.E.64 R6, desc[UR10][R18.64] ;  /* 0x0000000a12068981 */ /* 0x001e62000c1e1b00 */
[----:B------:R-:W0:Y:S03]  /*1330*/  @!P0 LDC.64 R16, c[0x0][0x3e0] ;  /* 0x0000f800ff108b82 */ /* 0x000e260000000a00 */
[----:B------:R2:W3:Y:S01]  /*1340*/  LDS.64 R14, [R4+0x400] ;  /* 0x00040000040e7984 */ /* 0x0004e20000000a00 */
[----:B-1----:R-:W-:-:S04]  /*1350*/  LEA R10, P1, R6, R2, 0x2 ;  /* 0x00000002060a7211 */ /* 0x002fc800078210ff */
[----:B------:R-:W-:Y:S02]  /*1360*/  LEA.HI.X R6, R6, R5, R7, 0x2, P1 ;  /* 0x0000000506067211 */ /* 0x000fe400008f1407 */
[C---:B------:R-:W-:Y:S02]  /*1370*/  IADD3 R8, P1, PT, R10.reuse, UR8, RZ ;  /* 0x000000080a087c10 */ /* 0x040fe4000ff3e0ff */
[----:B------:R-:W-:Y:S02]  /*1380*/  IADD3 R10, P2, PT, R10, UR12, RZ ;  /* 0x0000000c0a0a7c10 */ /* 0x000fe4000ff5e0ff */
[C---:B------:R-:W-:Y:S02]  /*1390*/  IADD3.X R9, PT, PT, R6.reuse, UR9, RZ, P1, !PT ;  /* 0x0000000906097c10 */ /* 0x040fe40008ffe4ff */
[----:B------:R-:W-:Y:S02]  /*13a0*/  IADD3.X R11, PT, PT, R6, UR13, RZ, P2, !PT ;  /* 0x0000000d060b7c10 */ /* 0x000fe400097fe4ff */
[----:B------:R-:W-:Y:S01]  /*13b0*/  CS2R R6, SRZ ;  /* 0x0000000000067805 */ /* 0x000fe2000001ff00 */
[----:B----4-:R1:W-:Y:S04]  /*13c0*/  STG.E desc[UR10][R8.64+0x400], R20 ;  /* 0x0004001408007986 */ /* 0x0103e8000c10190a */
[----:B------:R1:W-:Y:S04]  /*13d0*/  STG.E desc[UR10][R10.64+0x400], R21 ;  /* 0x000400150a007986 */ /* 0x0003e8000c10190a */
[----:B0-----:R-:W4:Y:S01]  /*13e0*/  @!P0 LDG.E.64 R6, desc[UR10][R16.64] ;  /* 0x0000000a10068981 */ /* 0x001f22000c1e1b00 */
[----:B------:R-:W-:-:S02]  /*13f0*/  VIADD R0, R0, 0x200 ;  /* 0x0000020000007836 */ /* 0x000fc40000000000 */
[----:B--2---:R-:W-:Y:S01]  /*1400*/  VIADD R4, R4, 0x1000 ;  /* 0x0000100004047836 */ /* 0x004fe20000000000 */
[----:B----4-:R-:W-:-:S04]  /*1410*/  LEA R12, P1, R6, R2, 0x2 ;  /* 0x00000002060c7211 */ /* 0x010fc800078210ff */
[----:B------:R-:W-:Y:S02]  /*1420*/  LEA.HI.X R13, R6, R5, R7, 0x2, P1 ;  /* 0x00000005060d7211 */ /* 0x000fe400008f1407 */
[C---:B------:R-:W-:Y:S02]  /*1430*/  IADD3 R6, P1, PT, R12.reuse, UR8, RZ ;  /* 0x000000080c067c10 */ /* 0x040fe4000ff3e0ff */
[----:B------:R-:W-:Y:S02]  /*1440*/  IADD3 R12, P2, PT, R12, UR12, RZ ;  /* 0x0000000c0c0c7c10 */ /* 0x000fe4000ff5e0ff */
[C---:B------:R-:W-:Y:S02]  /*1450*/  IADD3.X R7, PT, PT, R13.reuse, UR9, RZ, P1, !PT ;  /* 0x000000090d077c10 */ /* 0x040fe40008ffe4ff */
[----:B------:R-:W-:Y:S02]  /*1460*/  IADD3.X R13, PT, PT, R13, UR13, RZ, P2, !PT ;  /* 0x0000000d0d0d7c10 */ /* 0x000fe400097fe4ff */
[----:B------:R-:W-:Y:S01]  /*1470*/  ISETP.GE.AND P1, PT, R0, R3, PT ;  /* 0x000000030000720c */ /* 0x000fe20003f26270 */
[----:B---3--:R1:W-:Y:S01]  /*1480*/  STG.E desc[UR10][R6.64+0x600], R14 ;  /* 0x0006000e06007986 */ /* 0x0083e2000c10190a */
[----:B------:R-:W-:-:S03]  /*1490*/  IADD3 R2, P2, PT, R2, 0x800, RZ ;  /* 0x0000080002027810 */ /* 0x000fc60007f5e0ff */
[----:B------:R1:W-:Y:S02]  /*14a0*/  STG.E desc[UR10][R12.64+0x600], R15 ;  /* 0x0006000f0c007986 */ /* 0x0003e4000c10190a */
[----:B------:R-:W-:-:S06]  /*14b0*/  IMAD.X R5, RZ, RZ, R5, P2 ;  /* 0x000000ffff057224 */ /* 0x000fcc00010e0605 */
[----:B------:R-:W-:Y:S05]  /*14c0*/  @!P1 BRA `(.L_x_19) ;  /* 0xfffffffc00209947 */ /* 0x000fea000383ffff */
[----:B------:R-:W-:Y:S05]  /*14d0*/  EXIT ;  /* 0x000000000000794d */ /* 0x000fea0003800000 */
.L_x_1:
        /* <DEDUP_REMOVED lines=8> */
[--C-:B------:R-:W-:Y:S02]  /*1560*/  IADD3 R3, P0, P1, R3, UR4, R0.reuse ;  /* 0x0000000403037c10 */ /* 0x100fe4000f91e000 */
[----:B------:R-:W-:-:S03]  /*1570*/  SHF.R.S32.HI R0, RZ, 0x1f, R0 ;  /* 0x0000001fff007819 */ /* 0x000fc60000011400 */
[----:B------:R-:W-:Y:S01]  /*1580*/  IMAD.SHL.U32 R2, R3, 0x4, RZ ;  /* 0x0000000403027824 */ /* 0x000fe200078e00ff */
[----:B------:R-:W-:-:S04]  /*1590*/  IADD3.X R0, PT, PT, RZ, UR5, R0, P0, P1 ;  /* 0x00000005ff007c10 */ /* 0x000fc800087e2400 */
        /* <DEDUP_REMOVED lines=17> */
[----:B------:R-:W0:Y:S01]  /*16b0*/  S2R R24, SR_LANEID ;  /* 0x0000000000187919 */ /* 0x000e220000000000 */
[----:B-1----:R-:W-:-:S05]  /*16c0*/  ULEA UR4, UR5, UR4, 0x18 ;  /* 0x0000000405047291 */ /* 0x002fca000f8ec0ff */
[----:B------:R-:W-:Y:S01]  /*16d0*/  BAR.SYNC.DEFER_BLOCKING 0x0 ;  /* 0x0000000000007b1d */ /* 0x000fe20000010000 */
[----:B0-----:R-:W-:Y:S01]  /*16e0*/  ISETP.NE.AND P2, PT, R24, RZ, PT ;  /* 0x000000ff1800720c */ /* 0x001fe20003f45270 */
        /* <DEDUP_REMOVED lines=21> */
[----:B------:R-:W-:Y:S01]  /*1840*/  @P1 IMAD.MOV R0, RZ, RZ, R2 ;  /* 0x000000ffff001224 */ /* 0x000fe200078e0202 */
[----:B------:R-:W-:-:S03]  /*1850*/  ISETP.NE.AND P1, PT, R24, 0x1f, PT ;  /* 0x0000001f1800780c */ /* 0x000fc60003f25270 */
[----:B------:R-:W-:-:S04]  /*1860*/  VIADD R5, R0, 0x1 ;  /* 0x0000000100057836 */ /* 0x000fc80000000000 */
[----:B------:R-:W-:-:S05]  /*1870*/  @P0 IMAD.MOV R5, RZ, RZ, R0 ;  /* 0x000000ffff050224 */ /* 0x000fca00078e0200 */
[----:B------:R-:W0:Y:S02]  /*1880*/  SHFL.UP P0, R6, R5, 0x1, RZ ;  /* 0x0420000005067989 */ /* 0x000e2400000000ff */
[----:B0-----:R-:W-:-:S05]  /*1890*/  @P0 IMAD.IADD R6, R6, 0x1, R5 ;  /* 0x0000000106060824 */ /* 0x001fca00078e0205 */
[----:B------:R-:W0:Y:S02]  /*18a0*/  SHFL.UP P0, R13, R6, 0x2, RZ ;  /* 0x04400000060d7989 */ /* 0x000e2400000000ff */
[----:B0-----:R-:W-:Y:S01]  /*18b0*/  @P0 IMAD.IADD R13, R6, 0x1, R13 ;  /* 0x00000001060d0824 */ /* 0x001fe200078e020d */
[----:B------:R-:W-:-:S04]  /*18c0*/  SHF.R.U32.HI R6, RZ, 0x5, R4 ;  /* 0x00000005ff067819 */ /* 0x000fc80000011604 */
[----:B------:R-:W0:Y:S01]  /*18d0*/  SHFL.UP P0, R12, R13, 0x4, RZ ;  /* 0x048000000d0c7989 */ /* 0x000e2200000000ff */
[----:B------:R-:W-:Y:S01]  /*18e0*/  @!P1 LEA R25, R6, UR4, 0x2 ;  /* 0x0000000406199c11 */ /* 0x000fe2000f8e10ff */
[----:B0-----:R-:W-:-:S05]  /*18f0*/  @P0 IMAD.IADD R12, R13, 0x1, R12 ;  /* 0x000000010d0c0824 */ /* 0x001fca00078e020c */
[----:B------:R-:W0:Y:S02]  /*1900*/  SHFL.UP P0, R23, R12, 0x8, RZ ;  /* 0x050000000c177989 */ /* 0x000e2400000000ff */
[----:B0-----:R-:W-:-:S05]  /*1910*/  @P0 IMAD.IADD R23, R12, 0x1, R23 ;  /* 0x000000010c170824 */ /* 0x001fca00078e0217 */
[----:B------:R-:W0:Y:S02]  /*1920*/  SHFL.UP P0, R22, R23, 0x10, RZ ;  /* 0x0600000017167989 */ /* 0x000e2400000000ff */
[----:B0-----:R-:W-:Y:S01]  /*1930*/  @P0 IMAD.IADD R22, R23, 0x1, R22 ;  /* 0x0000000117160824 */ /* 0x001fe200078e0216 */
[----:B------:R-:W-:-:S03]  /*1940*/  ISETP.NE.AND P0, PT, R6, 0x2, PT ;  /* 0x000000020600780c */ /* 0x000fc60003f05270 */
[----:B------:R-:W-:Y:S01]  /*1950*/  IMAD.IADD R5, R22, 0x1, -R5 ;  /* 0x0000000116057824 */ /* 0x000fe200078e0a05 */
[----:B------:R-:W-:Y:S01]  /*1960*/  @!P1 STS [R25], R22 ;  /* 0x0000001619009388 */ /* 0x000fe20000000800 */
[----:B------:R-:W-:Y:S01]  /*1970*/  BAR.SYNC.DEFER_BLOCKING 0x0 ;  /* 0x0000000000007b1d */ /* 0x000fe20000010000 */
[----:B------:R-:W-:-:S05]  /*1980*/  ISETP.NE.AND P1, PT, R6, 0x3, PT ;  /* 0x000000030600780c */ /* 0x000fca0003f25270 */
[----:B------:R-:W0:Y:S02]  /*1990*/  LDS.128 R12, [UR4] ;  /* 0x00000004ff0c7984 */ /* 0x000e240008000c00 */
[----:B0-----:R-:W-:-:S04]  /*19a0*/  IMAD.IADD R13, R12, 0x1, R13 ;  /* 0x000000010c0d7824 */ /* 0x001fc800078e020d */
[----:B------:R-:W-:Y:S01]  /*19b0*/  IMAD.IADD R14, R14, 0x1, R13 ;  /* 0x000000010e0e7824 */ /* 0x000fe200078e020d */
[----:B------:R-:W-:Y:S02]  /*19c0*/  SEL R12, R13, R12, !P0 ;  /* 0x0000000c0d0c7207 */ /* 0x000fe40004000000 */
[----:B------:R-:W-:Y:S01]  /*19d0*/  SEL R13, R5, RZ, P2 ;  /* 0x000000ff050d7207 */ /* 0x000fe20001000000 */
[----:B------:R-:W-:Y:S01]  /*19e0*/  IMAD.IADD R15, R15, 0x1, R14 ;  /* 0x000000010f0f7824 */ /* 0x000fe200078e020e */
[----:B------:R-:W-:Y:S02]  /*19f0*/  SEL R12, R14, R12, !P1 ;  /* 0x0000000c0e0c7207 */ /* 0x000fe40004800000 */
[C---:B------:R-:W-:Y:S02]  /*1a00*/  ISETP.GT.U32.AND P1, PT, R4.reuse, 0x1f, PT ;  /* 0x0000001f0400780c */ /* 0x040fe40003f24070 */
[----:B------:R-:W-:Y:S01]  /*1a10*/  ISETP.GE.U32.AND P0, PT, R4, 0x20, PT ;  /* 0x000000200400780c */ /* 0x000fe20003f06070 */
[----:B------:R-:W-:-:S05]  /*1a20*/  IMAD.IADD R12, R12, 0x1, R13 ;  /* 0x000000010c0c7824 */ /* 0x000fca00078e020d */
[----:B------:R-:W-:-:S05]  /*1a30*/  SEL R35, R5, R12, !P0 ;  /* 0x0000000c05237207 */ /* 0x000fca0004000000 */
[----:B------:R-:W-:Y:S05]  /*1a40*/  @P1 BRA `(.L_x_20) ;  /* 0x0000000800701947 */ /* 0x000fea0003800000 */
[----:B------:R-:W0:Y:S01]  /*1a50*/  LDC.64 R22, c[0x0][0x3b0] ;  /* 0x0000ec00ff167b82 */ /* 0x000e220000000a00 */
[----:B------:R-:W-:Y:S02]  /*1a60*/  ISETP.NE.AND P2, PT, R4, RZ, PT ;  /* 0x000000ff0400720c */ /* 0x000fe40003f45270 */
[----:B------:R-:W-:-:S05]  /*1a70*/  LOP3.LUT R6, RZ, R4, RZ, 0x33, !PT ;  /* 0x00000004ff067212 */ /* 0x000fca00078e33ff */
[----:B------:R-:W1:Y:S06]  /*1a80*/  LDC R5, c[0x0][0x370] ;  /* 0x0000dc00ff057b82 */ /* 0x000e6c0000000800 */
[----:B------:R-:W-:Y:S01]  /*1a90*/  @!P2 IMAD.MOV.U32 R14, RZ, RZ, 0x64 ;  /* 0x00000064ff0ea424 */ /* 0x000fe200078e00ff */
[----:B------:R2:W-:Y:S01]  /*1aa0*/  @!P2 STS [UR4+0x2c], R15 ;  /* 0x00002c0fff00a988 */ /* 0x0005e20008000804 */
[----:B0-----:R-:W-:-:S04]  /*1ab0*/  IMAD.WIDE R36, R7, 0x8, R22 ;  /* 0x0000000807247825 */ /* 0x001fc800078e0216 */
[----:B------:R-:W-:Y:S01]  /*1ac0*/  IMAD.IADD R7, R7, 0x1, R6 ;  /* 0x0000000107077824 */ /* 0x000fe200078e0206 */
[----:B------:R-:W-:Y:S06]  /*1ad0*/  @!P2 MEMBAR.ALL.GPU ;  /* 0x000000000000a992 */ /* 0x000fec000000a000 */
[----:B------:R-:W-:-:S00]  /*1ae0*/  @!P2 ERRBAR ;  /* 0x000000000000a9ab */ /* 0x000fc00000000000 */
[----:B------:R-:W-:Y:S06]  /*1af0*/  @!P2 CGAERRBAR ;  /* 0x000000000000a5ab */ /* 0x000fec0000000000 */
[----:B------:R2:W-:Y:S01]  /*1b00*/  @!P2 ST.E.64.STRONG.GPU desc[UR10][R36.64+0x100], R14 ;  /* 0x0001000e2400a985 */ /* 0x0005e2000c10fb0a */
[----:B-1----:R-:W-:-:S13]  /*1b10*/  ISETP.GT.U32.AND P1, PT, R5, 0x1f3, PT ;  /* 0x000001f30500780c */ /* 0x002fda0003f24070 */
[----:B--2---:R-:W-:Y:S05]  /*1b20*/  @P1 BRA `(.L_x_21) ;  /* 0x0000000000081947 */ /* 0x004fea0003800000 */
[----:B------:R0:W-:Y:S06]  /*1b30*/  MEMBAR.SC.CTA ;  /* 0x0000000000007992 */ /* 0x0001ec0000000000 */
[----:B0-----:R-:W-:Y:S05]  /*1b40*/  BRA `(.L_x_22) ;  /* 0x0000000000087947 */ /* 0x001fea0003800000 */
.L_x_21:
[----:B------:R-:W-:Y:S05]  /*1b50*/  NANOSLEEP 0x1c2 ;  /* 0x000001c20000795d */ /* 0x000fea0003800000 */
[----:B------:R-:W-:Y:S01]  /*1b60*/  NOP ;  /* 0x0000000000007918 */ /* 0x000fe20000000000 */
.L_x_22:
[----:B------:R-:W-:-:S05]  /*1b70*/  IMAD.WIDE R22, R7, 0x8, R22 ;  /* 0x0000000807167825 */ /* 0x000fca00078e0216 */
[----:B------:R-:W2:Y:S04]  /*1b80*/  LD.E.64.STRONG.GPU R12, desc[UR10][R22.64+0x100] ;  /* 0x0001000a160c7980 */ /* 0x000ea8000c10fb00 */
[----:B--2---:R-:W-:Y:S01]  /*1b90*/  CCTL.IVALL ;  /* 0x00000000ff00798f */ /* 0x004fe20002000000 */
[----:B------:R-:W-:Y:S01]  /*1ba0*/  UMOV UR5, 0xffffffff ;  /* 0xffffffff00057882 */ /* 0x000fe20000000000 */
[----:B------:R-:W-:Y:S02]  /*1bb0*/  ISETP.NE.AND P0, PT, R12, 0x63, PT ;  /* 0x000000630c00780c */ /* 0x000fe40003f05270 */
[----:B------:R-:W-:Y:S11]  /*1bc0*/  BRA.DIV UR5, `(.L_x_23) ;  /* 0x0000005205a07947 */ /* 0x000ff6000b800000 */
[----:B------:R-:W-:-:S13]  /*1bd0*/  VOTE.ANY P0, !P0 ;  /* 0x0000000000ff7806 */ /* 0x000fda0004000100 */
.L_x_122:
[----:B------:R-:W-:Y:S05]  /*1be0*/  @!P0 BRA `(.L_x_24) ;  /* 0x0000000000348947 */ /* 0x000fea0003800000 */
.L_x_28:
[----:B------:R-:W-:Y:S05]  /*1bf0*/  YIELD ;  /* 0x0000000000007946 */ /* 0x000fea0003800000 */
[----:B------:R-:W-:Y:S05]  /*1c00*/  @P1 BRA `(.L_x_25) ;  /* 0x0000000000081947 */ /* 0x000fea0003800000 */
[----:B------:R0:W-:Y:S06]  /*1c10*/  MEMBAR.SC.CTA ;  /* 0x0000000000007992 */ /* 0x0001ec0000000000 */
[----:B0-----:R-:W-:Y:S05]  /*1c20*/  BRA `(.L_x_26) ;  /* 0x0000000000087947 */ /* 0x001fea0003800000 */
.L_x_25:
[----:B------:R-:W-:Y:S05]  /*1c30*/  NANOSLEEP 0x15e ;  /* 0x0000015e0000795d */ /* 0x000fea0003800000 */
[----:B------:R-:W-:Y:S01]  /*1c40*/  NOP ;  /* 0x0000000000007918 */ /* 0x000fe20000000000 */
.L_x_26:
[----:B------:R-:W2:Y:S04]  /*1c50*/  LD.E.64.STRONG.GPU R12, desc[UR10][R22.64+0x100] ;  /* 0x0001000a160c7980 */ /* 0x000ea8000c10fb00 */
[----:B--2---:R-:W-:Y:S01]  /*1c60*/  CCTL.IVALL ;  /* 0x00000000ff00798f */ /* 0x004fe20002000000 */
[----:B------:R-:W-:Y:S01]  /*1c70*/  UMOV UR5, 0xffffffff ;  /* 0xffffffff00057882 */ /* 0x000fe20000000000 */
[----:B------:R-:W-:Y:S02]  /*1c80*/  ISETP.NE.AND P0, PT, R12, 0x63, PT ;  /* 0x000000630c00780c */ /* 0x000fe40003f05270 */
[----:B------:R-:W-:Y:S11]  /*1c90*/  BRA.DIV UR5, `(.L_x_27) ;  /* 0x00000052058c7947 */ /* 0x000ff6000b800000 */
[----:B------:R-:W-:-:S13]  /*1ca0*/  VOTE.ANY P0, !P0 ;  /* 0x0000000000ff7806 */ /* 0x000fda0004000100 */
.L_x_125:
[----:B------:R-:W-:Y:S05]  /*1cb0*/  @P0 BRA `(.L_x_28) ;  /* 0xfffffffc00cc0947 */ /* 0x000fea000383ffff */
.L_x_24:
[----:B------:R-:W-:Y:S01]  /*1cc0*/  UMOV UR5, 0xffffffff ;  /* 0xffffffff00057882 */ /* 0x000fe20000000000 */
[----:B------:R-:W-:Y:S02]  /*1cd0*/  ISETP.NE.AND P3, PT, R12, 0x65, PT ;  /* 0x000000650c00780c */ /* 0x000fe40003f65270 */
[----:B------:R-:W-:Y:S11]  /*1ce0*/  BRA.DIV UR5, `(.L_x_29) ;  /* 0x0000005205987947 */ /* 0x000ff6000b800000 */
[----:B------:R-:W0:Y:S01]  /*1cf0*/  S2R R5, SR_GEMASK ;  /* 0x0000000000057919 */ /* 0x000e220000003c00 */
[----:B------:R-:W-:Y:S01]  /*1d00*/  VOTE.ANY R29, PT, !P3 ;  /* 0x00000000001d7806 */ /* 0x000fe200058e0100 */
[----:B------:R-:W1:Y:S01]  /*1d10*/  LDC.64 R22, c[0x0][0x3b0] ;  /* 0x0000ec00ff167b82 */ /* 0x000e620000000a00 */
[----:B------:R-:W2:Y:S02]  /*1d20*/  S2R R32, SR_LANEID ;  /* 0x0000000000207919 */ /* 0x000ea40000000000 */
[----:B0-----:R-:W-:Y:S01]  /*1d30*/  LOP3.LUT R29, R29, 0x80000000, R5, 0xec, !PT ;  /* 0x800000001d1d7812 */ /* 0x001fe200078eec05 */
[----:B--2---:R-:W-:-:S04]  /*1d40*/  VIADD R5, R32, 0x2 ;  /* 0x0000000220057836 */ /* 0x004fc80000000000 */
[----:B------:R-:W-:-:S05]  /*1d50*/  VIADD R6, R29, 0xffffffff ;  /* 0xffffffff1d067836 */ /* 0x000fca0000000000 */
[----:B------:R-:W-:-:S04]  /*1d60*/  LOP3.LUT R6, R29, R6, RZ, 0xc, !PT ;  /* 0x000000061d067212 */ /* 0x000fc800078e0cff */
[----:B------:R0:W2:Y:S02]  /*1d70*/  POPC R25, R6 ;  /* 0x0000000600197309 */ /* 0x0000a40000000000 */
[C---:B0-----:R-:W-:Y:S01]  /*1d80*/  VIADD R6, R32.reuse, 0x4 ;  /* 0x0000000420067836 */ /* 0x041fe20000000000 */
[----:B--2---:R-:W0:Y:S01]  /*1d90*/  SHFL.DOWN PT, R31, R13, 0x1, R25 ;  /* 0x082000000d1f7989 */ /* 0x004e2200000e0019 */
[----:B------:R-:W-:-:S04]  /*1da0*/  ISETP.GE.AND P0, PT, R32, R25, PT ;  /* 0x000000192000720c */ /* 0x000fc80003f06270 */
[----:B0-----:R-:W-:Y:S02]  /*1db0*/  SEL R14, R31, RZ, !P0 ;  /* 0x000000ff1f0e7207 */ /* 0x001fe40004000000 */
[----:B------:R-:W-:-:S03]  /*1dc0*/  ISETP.GT.AND P0, PT, R5, R25, PT ;  /* 0x000000190500720c */ /* 0x000fc60003f04270 */
[----:B------:R-:W-:-:S05]  /*1dd0*/  IMAD.IADD R14, R14, 0x1, R13 ;  /* 0x000000010e0e7824 */ /* 0x000fca00078e020d */
[----:B------:R-:W0:Y:S02]  /*1de0*/  SHFL.DOWN PT, R31, R14, 0x2, R25 ;  /* 0x084000000e1f7989 */ /* 0x000e2400000e0019 */
[----:B0-----:R-:W-:Y:S02]  /*1df0*/  SEL R31, R31, RZ, !P0 ;  /* 0x000000ff1f1f7207 */ /* 0x001fe40004000000 */
[----:B------:R-:W-:-:S03]  /*1e00*/  ISETP.GT.AND P0, PT, R6, R25, PT ;  /* 0x000000190600720c */ /* 0x000fc60003f04270 */
[----:B------:R-:W-:Y:S02]  /*1e10*/  IMAD.IADD R24, R14, 0x1, R31 ;  /* 0x000000010e187824 */ /* 0x000fe400078e021f */
[----:B------:R-:W-:-:S03]  /*1e20*/  VIADD R14, R32, 0x8 ;  /* 0x00000008200e7836 */ /* 0x000fc60000000000 */
[----:B------:R-:W0:Y:S02]  /*1e30*/  SHFL.DOWN PT, R31, R24, 0x4, R25 ;  /* 0x08800000181f7989 */ /* 0x000e2400000e0019 */
[----:B0-----:R-:W-:Y:S02]  /*1e40*/  SEL R31, R31, RZ, !P0 ;  /* 0x000000ff1f1f7207 */ /* 0x001fe40004000000 */
[----:B------:R-:W-:-:S03]  /*1e50*/  ISETP.GT.AND P0, PT, R14, R25, PT ;  /* 0x000000190e00720c */ /* 0x000fc60003f04270 */
[----:B------:R-:W-:Y:S02]  /*1e60*/  IMAD.IADD R26, R24, 0x1, R31 ;  /* 0x00000001181a7824 */ /* 0x000fe400078e021f */
[----:B------:R-:W-:-:S03]  /*1e70*/  VIADD R24, R32, 0x10 ;  /* 0x0000001020187836 */ /* 0x000fc60000000000 */
[----:B------:R-:W0:Y:S02]  /*1e80*/  SHFL.DOWN PT, R31, R26, 0x8, R25 ;  /* 0x090000001a1f7989 */ /* 0x000e2400000e0019 */
[----:B------:R-:W-:Y:S02]  /*1e90*/  ISETP.GT.AND P3, PT, R24, R25, PT ;  /* 0x000000191800720c */ /* 0x000fe40003f64270 */
[----:B0-----:R-:W-:Y:S02]  /*1ea0*/  SEL R13, R31, RZ, !P0 ;  /* 0x000000ff1f0d7207 */ /* 0x001fe40004000000 */
[----:B------:R-:W-:-:S03]  /*1eb0*/  ISETP.NE.AND P0, PT, R12, 0x65, PT ;  /* 0x000000650c00780c */ /* 0x000fc60003f05270 */
[----:B------:R-:W-:Y:S01]  /*1ec0*/  IMAD.IADD R13, R26, 0x1, R13 ;  /* 0x000000011a0d7824 */ /* 0x000fe200078e020d */
[----:B-1----:R-:W-:-:S04]  /*1ed0*/  IADD3 R26, P4, PT, R22, 0x100, RZ ;  /* 0x00000100161a7810 */ /* 0x002fc80007f9e0ff */
[----:B------:R-:W0:Y:S01]  /*1ee0*/  SHFL.DOWN PT, R31, R13, 0x10, R25 ;  /* 0x0a0000000d1f7989 */ /* 0x000e2200000e0019 */
[----:B------:R-:W-:-:S04]  /*1ef0*/  IMAD.X R27, RZ, RZ, R23, P4 ;  /* 0x000000ffff1b7224 */ /* 0x000fc800020e0617 */
[----:B------:R-:W-:Y:S02]  /*1f00*/  VOTE.ALL P0, P0 ;  /* 0x0000000000ff7806 */ /* 0x000fe40000000000 */
[----:B0-----:R-:W-:-:S05]  /*1f10*/  SEL R12, R31, RZ, !P3 ;  /* 0x000000ff1f0c7207 */ /* 0x001fca0005800000 */
[----:B------:R-:W-:-:S07]  /*1f20*/  IMAD.IADD R25, R13, 0x1, R12 ;  /* 0x000000010d197824 */ /* 0x000fce00078e020c */
.L_x_134:
[----:B------:R-:W-:Y:S05]  /*1f30*/  @!P0 BRA `(.L_x_30) ;  /* 0x0000000000e88947 */ /* 0x000fea0003800000 */
.L_x_38:
[----:B------:R-:W-:Y:S02]  /*1f40*/  IMAD.MOV.U32 R12, RZ, RZ, R26 ;  /* 0x000000ffff0c7224 */ /* 0x000fe400078e001a */
[----:B------:R-:W-:Y:S02]  /*1f50*/  IMAD.MOV.U32 R13, RZ, RZ, R27 ;  /* 0x000000ffff0d7224 */ /* 0x000fe400078e001b */
[----:B------:R-:W-:-:S05]  /*1f60*/  IMAD.WIDE R22, R7, 0x8, R12 ;  /* 0x0000000807167825 */ /* 0x000fca00078e020c */
[----:B------:R-:W2:Y:S04]  /*1f70*/  LD.E.64.STRONG.GPU R12, desc[UR10][R22.64+-0x100] ;  /* 0xffff000a160c7980 */ /* 0x000ea8000c10fb00 */
[----:B--2---:R-:W-:Y:S01]  /*1f80*/  CCTL.IVALL ;  /* 0x00000000ff00798f */ /* 0x004fe20002000000 */
[----:B------:R-:W-:Y:S05]  /*1f90*/  YIELD ;  /* 0x0000000000007946 */ /* 0x000fea0003800000 */
[----:B------:R-:W-:Y:S01]  /*1fa0*/  UMOV UR5, 0xffffffff ;  /* 0xffffffff00057882 */ /* 0x000fe20000000000 */
[----:B------:R-:W-:-:S02]  /*1fb0*/  ISETP.NE.AND P0, PT, R12, 0x63, PT ;  /* 0x000000630c00780c */ /* 0x000fc40003f05270 */
[----:B------:R-:W-:Y:S11]  /*1fc0*/  BRA.DIV UR5, `(.L_x_31) ;  /* 0x0000005205ec7947 */ /* 0x000ff6000b800000 */
[----:B------:R-:W-:-:S13]  /*1fd0*/  VOTE.ANY P0, !P0 ;  /* 0x0000000000ff7806 */ /* 0x000fda0004000100 */
.L_x_137:
[----:B------:R-:W-:Y:S05]  /*1fe0*/  @!P0 BRA `(.L_x_32) ;  /* 0x0000000000348947 */ /* 0x000fea0003800000 */
.L_x_36:
[----:B------:R-:W-:Y:S05]  /*1ff0*/  YIELD ;  /* 0x0000000000007946 */ /* 0x000fea0003800000 */
[----:B------:R-:W-:Y:S05]  /*2000*/  @P1 BRA `(.L_x_33) ;  /* 0x0000000000081947 */ /* 0x000fea0003800000 */
[----:B------:R0:W-:Y:S06]  /*2010*/  MEMBAR.SC.CTA ;  /* 0x0000000000007992 */ /* 0x0001ec0000000000 */
[----:B0-----:R-:W-:Y:S05]  /*2020*/  BRA `(.L_x_34) ;  /* 0x0000000000087947 */ /* 0x001fea0003800000 */
.L_x_33:
[----:B------:R-:W-:Y:S05]  /*2030*/  NANOSLEEP 0x15e ;  /* 0x0000015e0000795d */ /* 0x000fea0003800000 */
[----:B------:R-:W-:Y:S01]  /*2040*/  NOP ;  /* 0x0000000000007918 */ /* 0x000fe20000000000 */
.L_x_34:
[----:B------:R-:W2:Y:S04]  /*2050*/  LD.E.64.STRONG.GPU R12, desc[UR10][R22.64+-0x100] ;  /* 0xffff000a160c7980 */ /* 0x000ea8000c10fb00 */
[----:B--2---:R-:W-:Y:S01]  /*2060*/  CCTL.IVALL ;  /* 0x00000000ff00798f */ /* 0x004fe20002000000 */
[----:B------:R-:W-:Y:S01]  /*2070*/  UMOV UR5, 0xffffffff ;  /* 0xffffffff00057882 */ /* 0x000fe20000000000 */
[----:B------:R-:W-:Y:S02]  /*2080*/  ISETP.NE.AND P0, PT, R12, 0x63, PT ;  /* 0x000000630c00780c */ /* 0x000fe40003f05270 */
[----:B------:R-:W-:Y:S11]  /*2090*/  BRA.DIV UR5, `(.L_x_35) ;  /* 0x0000005205d87947 */ /* 0x000ff6000b800000 */
[----:B------:R-:W-:-:S13]  /*20a0*/  VOTE.ANY P0, !P0 ;  /* 0x0000000000ff7806 */ /* 0x000fda0004000100 */
.L_x_140:
[----:B------:R-:W-:Y:S05]  /*20b0*/  @P0 BRA `(.L_x_36) ;  /* 0xfffffffc00cc0947 */ /* 0x000fea000383ffff */
.L_x_32:
[----:B------:R-:W-:Y:S01]  /*20c0*/  UMOV UR5, 0xffffffff ;  /* 0xffffffff00057882 */ /* 0x000fe20000000000 */
[----:B------:R-:W-:Y:S02]  /*20d0*/  ISETP.NE.AND P0, PT, R12, 0x65, PT ;  /* 0x000000650c00780c */ /* 0x000fe40003f05270 */
[----:B------:R-:W-:Y:S11]  /*20e0*/  BRA.DIV UR5, `(.L_x_37) ;  /* 0x0000005205e47947 */ /* 0x000ff6000b800000 */
[----:B------:R-:W0:Y:S01]  /*20f0*/  S2R R22, SR_GEMASK ;  /* 0x0000000000167919 */ /* 0x000e220000003c00 */
[----:B------:R-:W-:Y:S01]  /*2100*/  VOTE.ANY R29, PT, !P0 ;  /* 0x00000000001d7806 */ /* 0x000fe200040e0100 */
[----:B------:R-:W-:Y:S01]  /*2110*/  VIADD R7, R7, 0xffffffe0 ;  /* 0xffffffe007077836 */ /* 0x000fe20000000000 */
[----:B------:R-:W1:Y:S02]  /*2120*/  S2R R32, SR_LANEID ;  /* 0x0000000000207919 */ /* 0x000e640000000000 */
[----:B0-----:R-:W-:-:S05]  /*2130*/  LOP3.LUT R29, R29, 0x80000000, R22, 0xec, !PT ;  /* 0x800000001d1d7812 */ /* 0x001fca00078eec16 */
[----:B------:R-:W-:-:S05]  /*2140*/  VIADD R22, R29, 0xffffffff ;  /* 0xffffffff1d167836 */ /* 0x000fca0000000000 */
[----:B------:R-:W-:-:S04]  /*2150*/  LOP3.LUT R22, R29, R22, RZ, 0xc, !PT ;  /* 0x000000161d167212 */ /* 0x000fc800078e0cff */
[----:B------:R-:W0:Y:S02]  /*2160*/  POPC R23, R22 ;  /* 0x0000001600177309 */ /* 0x000e240000000000 */
[----:B0-----:R-:W0:Y:S01]  /*2170*/  SHFL.DOWN PT, R31, R13, 0x1, R23 ;  /* 0x082000000d1f7989 */ /* 0x001e2200000e0017 */
[-C--:B-1----:R-:W-:Y:S02]  /*2180*/  ISETP.GE.AND P0, PT, R32, R23.reuse, PT ;  /* 0x000000172000720c */ /* 0x082fe40003f06270 */
[-C--:B------:R-:W-:Y:S02]  /*2190*/  ISETP.GT.AND P3, PT, R24, R23.reuse, PT ;  /* 0x000000171800720c */ /* 0x080fe40003f64270 */
[----:B0-----:R-:W-:Y:S02]  /*21a0*/  SEL R32, R31, RZ, !P0 ;  /* 0x000000ff1f207207 */ /* 0x001fe40004000000 */
[----:B------:R-:W-:-:S03]  /*21b0*/  ISETP.GT.AND P0, PT, R5, R23, PT ;  /* 0x000000170500720c */ /* 0x000fc60003f04270 */
[----:B------:R-:W-:-:S05]  /*21c0*/  IMAD.IADD R13, R32, 0x1, R13 ;  /* 0x00000001200d7824 */ /* 0x000fca00078e020d */
[----:B------:R-:W0:Y:S02]  /*21d0*/  SHFL.DOWN PT, R31, R13, 0x2, R23 ;  /* 0x084000000d1f7989 */ /* 0x000e2400000e0017 */
        /* <DEDUP_REMOVED lines=9> */
[----:B------:R-:W-:-:S03]  /*2270*/  ISETP.NE.AND P0, PT, R12, 0x65, PT ;  /* 0x000000650c00780c */ /* 0x000fc60003f05270 */
[----:B------:R-:W-:-:S05]  /*2280*/  IMAD.IADD R13, R13, 0x1, R22 ;  /* 0x000000010d0d7824 */ /* 0x000fca00078e0216 */
[----:B------:R-:W0:Y:S05]  /*2290*/  SHFL.DOWN PT, R31, R13, 0x10, R23 ;  /* 0x0a0000000d1f7989 */ /* 0x000e2a00000e0017 */
[----:B------:R-:W-:Y:S02]  /*22a0*/  VOTE.ALL P0, P0 ;  /* 0x0000000000ff7806 */ /* 0x000fe40000000000 */
[----:B0-----:R-:W-:-:S04]  /*22b0*/  SEL R12, R31, RZ, !P3 ;  /* 0x000000ff1f0c7207 */ /* 0x001fc80005800000 */
[----:B------:R-:W-:-:S07]  /*22c0*/  IADD3 R25, PT, PT, R13, R12, R25 ;  /* 0x0000000c0d197210 */ /* 0x000fce0007ffe019 */
.L_x_149:
[----:B------:R-:W-:Y:S05]  /*22d0*/  @P0 BRA `(.L_x_38) ;  /* 0xfffffffc00180947 */ /* 0x000fea000383ffff */
.L_x_30:
[----:B------:R-:W0:Y:S01]  /*22e0*/  S2R R12, SR_LANEID ;  /* 0x00000000000c7919 */ /* 0x000e220000000000 */
[----:B------:R-:W-:Y:S01]  /*22f0*/  @!P2 MOV R5, 0x400 ;  /* 0x000004000005a802 */ /* 0x000fe20000000f00 */
[----:B------:R-:W-:Y:S01]  /*2300*/  @!P2 IMAD.IADD R15, R15, 0x1, R25 ;  /* 0x000000010f0fa824 */ /* 0x000fe200078e0219 */
[----:B------:R-:W1:Y:S01]  /*2310*/  @!P2 S2R R6, SR_CgaCtaId ;  /* 0x000000000006a919 */ /* 0x000e620000008800 */
[----:B------:R-:W-:Y:S01]  /*2320*/  @!P2 IMAD.MOV.U32 R14, RZ, RZ, 0x65 ;  /* 0x00000065ff0ea424 */ /* 0x000fe200078e00ff */
[----:B------:R-:W-:Y:S06]  /*2330*/  @!P2 MEMBAR.ALL.GPU ;  /* 0x000000000000a992 */ /* 0x000fec000000a000 */
[----:B------:R-:W-:-:S00]  /*2340*/  @!P2 ERRBAR ;  /* 0x000000000000a9ab */ /* 0x000fc00000000000 */
[----:B------:R-:W-:Y:S06]  /*2350*/  @!P2 CGAERRBAR ;  /* 0x000000000000a5ab */ /* 0x000fec0000000000 */
[----:B------:R2:W-:Y:S01]  /*2360*/  @!P2 ST.E.64.STRONG.GPU desc[UR10][R36.64+0x100], R14 ;  /* 0x0001000e2400a985 */ /* 0x0005e2000c10fb0a */
[----:B0-----:R-:W-:Y:S02]  /*2370*/  ISETP.NE.AND P0, PT, R12, RZ, PT ;  /* 0x000000ff0c00720c */ /* 0x001fe40003f05270 */
[----:B-1----:R-:W-:-:S05]  /*2380*/  @!P2 LEA R6, R6, R5, 0x18 ;  /* 0x000000050606a211 */ /* 0x002fca00078ec0ff */
[----:B------:R2:W-:Y:S06]  /*2390*/  @!P2 STS [R6+0x28], R15 ;  /* 0x0000280f0600a388 */ /* 0x0005ec0000000800 */
[----:B------:R-:W0:Y:S01]  /*23a0*/  @!P0 S2R R12, SR_CgaCtaId ;  /* 0x00000000000c8919 */ /* 0x000e220000008800 */
[----:B------:R-:W-:Y:S01]  /*23b0*/  @!P0 MOV R7, 0x400 ;  /* 0x0000040000078802 */ /* 0x000fe20000000f00 */
[----:B------:R2:W-:Y:S03]  /*23c0*/  @!P2 STS [R6+0x24], R25 ;  /* 0x000024190600a388 */ /* 0x0005e60000000800 */
[----:B0-----:R-:W-:Y:S01]  /*23d0*/  @!P0 LEA R22, R12, R7, 0x18 ;  /* 0x000000070c168211 */ /* 0x001fe200078ec0ff */
[----:B------:R-:W-:-:S02]  /*23e0*/  IMAD.MOV.U32 R12, RZ, RZ, R35 ;  /* 0x000000ffff0c7224 */ /* 0x000fc400078e0023 */
[----:B------:R-:W-:Y:S02]  /*23f0*/  @!P0 IMAD.MOV.U32 R12, RZ, RZ, R25 ;  /* 0x000000ffff0c8224 */ /* 0x000fe400078e0019 */
[----:B------:R2:W-:Y:S05]  /*2400*/  @!P0 STS [R22+0x14], R25 ;  /* 0x0000141916008388 */ /* 0x0005ea0000000800 */
.L_x_20:
[----:B------:R-:W-:Y:S01]  /*2410*/  FMUL R5, R19, R19 ;  /* 0x0000001313057220 */ /* 0x000fe20000400000 */
[----:B------:R-:W-:Y:S05]  /*2420*/  WARPSYNC.ALL ;  /* 0x0000000000007948 */ /* 0x000fea0003800000 */
[----:B--2---:R-:W-:-:S05]  /*2430*/  FFMA R14, R18, R18, R5 ;  /* 0x00000012120e7223 */ /* 0x004fca0000000005 */
[----:B------:R-:W-:-:S04]  /*2440*/  FSETP.GT.AND P0, PT, R14, 1, PT ;  /* 0x3f8000000e00780b */ /* 0x000fc80003f04000 */
[----:B------:R-:W-:Y:S01]  /*2450*/  SEL R22, RZ, 0x1, P0 ;  /* 0x00000001ff167807 */ /* 0x000fe20000000000 */
[----:B------:R-:W0:Y:S08]  /*2460*/  S2UR UR5, SR_CgaCtaId ;  /* 0x00000000000579c3 */ /* 0x000e300000008800 */
[----:B------:R-:W-:Y:S01]  /*2470*/  BAR.SYNC.DEFER_BLOCKING 0x0 ;  /* 0x0000000000007b1d */ /* 0x000fe20000010000 */
[----:B------:R-:W-:-:S05]  /*2480*/  ISETP.NE.AND P0, PT, R4, RZ, PT ;  /* 0x000000ff0400720c */ /* 0x000fca0003f05270 */
[----:B------:R-:W-:Y:S02]  /*2490*/  UMOV UR4, 0x400 ;  /* 0x0000040000047882 */ /* 0x000fe40000000000 */
[----:B0-----:R-:W-:-:S09]  /*24a0*/  ULEA UR4, UR5, UR4, 0x18 ;  /* 0x0000000405047291 */ /* 0x001fd2000f8ec0ff */
[----:B------:R-:W0:Y:S04]  /*24b0*/  LDS R6, [UR4+0x14] ;  /* 0x00001404ff067984 */ /* 0x000e280008000800 */
[----:B------:R-:W1:Y:S04]  /*24c0*/  LDS R5, [UR4+0x2c] ;  /* 0x00002c04ff057984 */ /* 0x000e680008000800 */
[----:B------:R-:W2:Y:S01]  /*24d0*/  LDS R7, [UR4+0x24] ;  /* 0x00002404ff077984 */ /* 0x000ea20008000800 */
[----:B0-----:R-:W-:Y:S02]  /*24e0*/  SEL R13, R6, RZ, P0 ;  /* 0x000000ff060d7207 */ /* 0x001fe40000000000 */
[----:B-1----:R-:W-:-:S03]  /*24f0*/  ISETP.GT.AND P0, PT, R5, 0x80, PT ;  /* 0x000000800500780c */ /* 0x002fc60003f04270 */
[----:B------:R-:W-:-:S04]  /*2500*/  IMAD.IADD R13, R13, 0x1, R12 ;  /* 0x000000010d0d7824 */ /* 0x000fc800078e020c */
[--C-:B------:R-:W-:Y:S02]  /*2510*/  IMAD.IADD R6, R22, 0x1, R13.reuse ;  /* 0x0000000116067824 */ /* 0x100fe400078e020d */
[--C-:B------:R-:W-:Y:S02]  /*2520*/  IMAD.IADD R3, R3, 0x1, R13.reuse ;  /* 0x0000000103037824 */ /* 0x100fe400078e020d */
[--C-:B------:R-:W-:Y:S02]  /*2530*/  IMAD.IADD R2, R2, 0x1, R13.reuse ;  /* 0x0000000102027824 */ /* 0x100fe400078e020d */
[----:B------:R-:W-:Y:S01]  /*2540*/  IMAD.IADD R0, R0, 0x1, R13 ;  /* 0x0000000100007824 */ /* 0x000fe200078e020d */
[----:B--2---:R-:W-:Y:S06]  /*2550*/  @P0 BRA `(.L_x_39) ;  /* 0x0000000400a40947 */ /* 0x004fec0003800000 */
[----:B------:R-:W-:Y:S01]  /*2560*/  FSETP.GT.AND P0, PT, R14, 1, PT ;  /* 0x3f8000000e00780b */ /* 0x000fe20003f04000 */
[----:B------:R-:W0:Y:S01]  /*2570*/  LDCU.U8 UR4, c[0x0][0x3c8] ;  /* 0x00007900ff0477ac */ /* 0x000e220008000000 */
[----:B------:R-:W-:Y:S11]  /*2580*/  BSSY.RECONVERGENT B0, `(.L_x_40) ;  /* 0x0000013000007945 */ /* 0x000ff60003800200 */
[----:B------:R-:W-:Y:S05]  /*2590*/  @P0 BRA `(.L_x_41) ;  /* 0x0000000000440947 */ /* 0x000fea0003800000 */
[----:B0-----:R-:W-:Y:S01]  /*25a0*/  UISETP.NE.AND UP0, UPT, UR4, URZ, UPT ;  /* 0x000000ff0400728c */ /* 0x001fe2000bf05270 */
[----:B------:R-:W-:Y:S01]  /*25b0*/  CS2R R4, SRZ ;  /* 0x0000000000047805 */ /* 0x000fe2000001ff00 */
[----:B------:R-:W0:Y:S01]  /*25c0*/  LDCU.64 UR6, c[0x0][0x398] ;  /* 0x00007300ff0677ac */ /* 0x000e220008000a00 */
[----:B------:R-:W1:Y:S06]  /*25d0*/  LDCU.64 UR8, c[0x0][0x3a0] ;  /* 0x00007400ff0877ac */ /* 0x000e6c0008000a00 */
[----:B------:R-:W-:Y:S05]  /*25e0*/  BRA.U UP0, `(.L_x_42) ;  /* 0x0000000100087547 */ /* 0x000fea000b800000 */
[----:B------:R-:W2:Y:S02]  /*25f0*/  LDC.64 R4, c[0x0][0x3e0] ;  /* 0x0000f800ff047b82 */ /* 0x000ea40000000a00 */
[----:B--2---:R-:W5:Y:S02]  /*2600*/  LDG.E.64 R4, desc[UR10][R4.64] ;  /* 0x0000000a04047981 */ /* 0x004f64000c1e1b00 */
.L_x_42:
        /* <DEDUP_REMOVED lines=10> */
.L_x_41:
[----:B0-----:R-:W-:Y:S05]  /*26b0*/  BSYNC.RECONVERGENT B0 ;  /* 0x0000000000007941 */ /* 0x001fea0003800200 */
.L_x_40:
[----:B------:R-:W-:Y:S01]  /*26c0*/  FSETP.GT.AND P0, PT, R34, 1, PT ;  /* 0x3f8000002200780b */ /* 0x000fe20003f04000 */
[----:B------:R-:W-:-:S12]  /*26d0*/  BSSY.RECONVERGENT B0, `(.L_x_43) ;  /* 0x0000013000007945 */ /* 0x000fd80003800200 */
[----:B------:R-:W-:Y:S05]  /*26e0*/  @P0 BRA `(.L_x_44) ;  /* 0x0000000000440947 */ /* 0x000fea0003800000 */
[----:B------:R-:W-:Y:S01]  /*26f0*/  UISETP.NE.AND UP0, UPT, UR4, URZ, UPT ;  /* 0x000000ff0400728c */ /* 0x000fe2000bf05270 */
[----:B-1----:R-:W-:Y:S01]  /*2700*/  CS2R R4, SRZ ;  /* 0x0000000000047805 */ /* 0x002fe2000001ff00 */
[----:B------:R-:W0:Y:S01]  /*2710*/  LDCU.64 UR6, c[0x0][0x398] ;  /* 0x00007300ff0677ac */ /* 0x000e220008000a00 */
[----:B------:R-:W1:Y:S06]  /*2720*/  LDCU.64 UR8, c[0x0][0x3a0] ;  /* 0x00007400ff0877ac */ /* 0x000e6c0008000a00 */
[----:B------:R-:W-:Y:S05]  /*2730*/  BRA.U UP0, `(.L_x_45) ;  /* 0x0000000100087547 */ /* 0x000fea000b800000 */
[----:B------:R-:W2:Y:S02]  /*2740*/  LDC.64 R4, c[0x0][0x3e0] ;  /* 0x0000f800ff047b82 */ /* 0x000ea40000000a00 */
[----:B--2---:R-:W5:Y:S02]  /*2750*/  LDG.E.64 R4, desc[UR10][R4.64] ;  /* 0x0000000a04047981 */ /* 0x004f64000c1e1b00 */
.L_x_45:
        /* <DEDUP_REMOVED lines=10> */
.L_x_44:
[----:B------:R-:W-:Y:S05]  /*2800*/  BSYNC.RECONVERGENT B0 ;  /* 0x0000000000007941 */ /* 0x000fea0003800200 */
.L_x_43:
[----:B------:R-:W-:Y:S01]  /*2810*/  FSETP.GT.AND P0, PT, R33, 1, PT ;  /* 0x3f8000002100780b */ /* 0x000fe20003f04000 */
[----:B------:R-:W-:-:S12]  /*2820*/  BSSY.RECONVERGENT B0, `(.L_x_46) ;  /* 0x0000013000007945 */ /* 0x000fd80003800200 */
        /* <DEDUP_REMOVED lines=8> */
.L_x_48:
        /* <DEDUP_REMOVED lines=10> */
.L_x_47:
[----:B------:R-:W-:Y:S05]  /*2950*/  BSYNC.RECONVERGENT B0 ;  /* 0x0000000000007941 */ /* 0x000fea0003800200 */
.L_x_46:
[----:B------:R-:W-:Y:S01]  /*2960*/  FSETP.GT.AND P0, PT, R30, 1, PT ;  /* 0x3f8000001e00780b */ /* 0x000fe20003f04000 */
[----:B------:R-:W-:-:S12]  /*2970*/  BSSY.RECONVERGENT B0, `(.L_x_49) ;  /* 0x0000013000007945 */ /* 0x000fd80003800200 */
        /* <DEDUP_REMOVED lines=8> */
.L_x_51:
        /* <DEDUP_REMOVED lines=10> */
.L_x_50:
[----:B------:R-:W-:Y:S05]  /*2aa0*/  BSYNC.RECONVERGENT B0 ;  /* 0x0000000000007941 */ /* 0x000fea0003800200 */
.L_x_49:
[----:B------:R-:W-:-:S13]  /*2ab0*/  FSETP.GT.AND P0, PT, R28, 1, PT ;  /* 0x3f8000001c00780b */ /* 0x000fda0003f04000 */
[----:B------:R-:W-:Y:S05]  /*2ac0*/  @P0 EXIT ;  /* 0x000000000000094d */ /* 0x000fea0003800000 */
[----:B------:R-:W-:Y:S01]  /*2ad0*/  UISETP.NE.AND UP0, UPT, UR4, URZ, UPT ;  /* 0x000000ff0400728c */ /* 0x000fe2000bf05270 */
[----:B---3--:R-:W-:-:S08]  /*2ae0*/  CS2R R2, SRZ ;  /* 0x0000000000027805 */ /* 0x008fd0000001ff00 */
[----:B------:R-:W-:Y:S05]  /*2af0*/  BRA.U UP0, `(.L_x_52) ;  /* 0x0000000100087547 */ /* 0x000fea000b800000 */
[----:B------:R-:W3:Y:S02]  /*2b00*/  LDC.64 R2, c[0x0][0x3e0] ;  /* 0x0000f800ff027b82 */ /* 0x000ee40000000a00 */
[----:B---3--:R-:W5:Y:S02]  /*2b10*/  LDG.E.64 R2, desc[UR10][R2.64] ;  /* 0x0000000a02027981 */ /* 0x008f64000c1e1b00 */
.L_x_52:
[----:B------:R-:W3:Y:S01]  /*2b20*/  LDCU.64 UR4, c[0x0][0x398] ;  /* 0x00007300ff0477ac */ /* 0x000ee20008000a00 */
[C---:B-----5:R-:W-:Y:S01]  /*2b30*/  IADD3 R2, P0, PT, R0.reuse, R2, RZ ;  /* 0x0000000200027210 */ /* 0x060fe20007f1e0ff */
[----:B------:R-:W4:Y:S03]  /*2b40*/  LDCU.64 UR6, c[0x0][0x3a0] ;  /* 0x00007400ff0677ac */ /* 0x000f260008000a00 */
[----:B------:R-:W-:Y:S01]  /*2b50*/  LEA.HI.X.SX32 R3, R0, R3, 0x1, P0 ;  /* 0x0000000300037211 */ /* 0x000fe200000f0eff */
[----:B012---:R-:W-:-:S03]  /*2b60*/  IMAD.SHL.U32 R4, R2, 0x4, RZ ;  /* 0x0000000402047824 */ /* 0x007fc600078e00ff */
[----:B------:R-:W-:Y:S02]  /*2b70*/  SHF.L.U64.HI R0, R2, 0x2, R3 ;  /* 0x0000000202007819 */ /* 0x000fe40000010203 */
[C---:B---3--:R-:W-:Y:S02]  /*2b80*/  IADD3 R2, P0, PT, R4.reuse, UR4, RZ ;  /* 0x0000000404027c10 */ /* 0x048fe4000ff1e0ff */
[----:B----4-:R-:W-:Y:S02]  /*2b90*/  IADD3 R4, P1, PT, R4, UR6, RZ ;  /* 0x0000000604047c10 */ /* 0x010fe4000ff3e0ff */
[C---:B------:R-:W-:Y:S02]  /*2ba0*/  IADD3.X R3, PT, PT, R0.reuse, UR5, RZ, P0, !PT ;  /* 0x0000000500037c10 */ /* 0x040fe400087fe4ff */
[----:B------:R-:W-:-:S03]  /*2bb0*/  IADD3.X R5, PT, PT, R0, UR7, RZ, P1, !PT ;  /* 0x0000000700057c10 */ /* 0x000fc60008ffe4ff */
[----:B------:R-:W-:Y:S04]  /*2bc0*/  STG.E desc[UR10][R2.64], R8 ;  /* 0x0000000802007986 */ /* 0x000fe8000c10190a */
[----:B------:R-:W-:Y:S01]  /*2bd0*/  STG.E desc[UR10][R4.64], R9 ;  /* 0x0000000904007986 */ /* 0x000fe2000c10190a */
[----:B------:R-:W-:Y:S05]  /*2be0*/  EXIT ;  /* 0x000000000000794d */ /* 0x000fea0003800000 */
.L_x_39:
[----:B------:R-:W-:Y:S01]  /*2bf0*/  BAR.SYNC.DEFER_BLOCKING 0x0 ;  /* 0x0000000000007b1d */ /* 0x000fe20000010000 */
[----:B------:R-:W-:Y:S02]  /*2c00*/  FSETP.GT.AND P1, PT, R14, 1, PT ;  /* 0x3f8000000e00780b */ /* 0x000fe40003f24000 */
[----:B------:R-:W-:Y:S02]  /*2c10*/  FSETP.GT.AND P2, PT, R34, 1, PT ;  /* 0x3f8000002200780b */ /* 0x000fe40003f44000 */
[----:B------:R-:W-:Y:S02]  /*2c20*/  FSETP.GT.AND P3, PT, R33, 1, PT ;  /* 0x3f8000002100780b */ /* 0x000fe40003f64000 */
[----:B------:R-:W-:Y:S02]  /*2c30*/  FSETP.GT.AND P4, PT, R30, 1, PT ;  /* 0x3f8000001e00780b */ /* 0x000fe40003f84000 */
[----:B------:R-:W-:Y:S02]  /*2c40*/  FSETP.GT.AND P5, PT, R28, 1, PT ;  /* 0x3f8000001c00780b */ /* 0x000fe40003fa4000 */
[----:B------:R-:W-:-:S03]  /*2c50*/  ISETP.GE.AND P0, PT, R4, R5, PT ;  /* 0x000000050400720c */ /* 0x000fc60003f06270 */
[--C-:B------:R-:W-:Y:S02]  /*2c60*/  @!P1 IMAD.IADD R12, R13, 0x1, -R7.reuse ;  /* 0x000000010d0c9824 */ /* 0x100fe400078e0a07 */
[--C-:B------:R-:W-:Y:S02]  /*2c70*/  @!P2 IMAD.IADD R6, R6, 0x1, -R7.reuse ;  /* 0x000000010606a824 */ /* 0x100fe400078e0a07 */
[--C-:B------:R-:W-:Y:S01]  /*2c80*/  @!P3 IMAD.IADD R3, R3, 0x1, -R7.reuse ;  /* 0x000000010303b824 */ /* 0x100fe200078e0a07 */
[----:B------:R-:W-:Y:S01]  /*2c90*/  @!P1 LEA R12, R12, UR4, 0x3 ;  /* 0x000000040c0c9c11 */ /* 0x000fe2000f8e18ff */
[--C-:B------:R-:W-:Y:S01]  /*2ca0*/  @!P4 IMAD.IADD R2, R2, 0x1, -R7.reuse ;  /* 0x000000010202c824 */ /* 0x100fe200078e0a07 */
[----:B------:R-:W-:Y:S01]  /*2cb0*/  @!P2 LEA R6, R6, UR4, 0x3 ;  /* 0x000000040606ac11 */ /* 0x000fe2000f8e18ff */
[----:B------:R-:W-:Y:S01]  /*2cc0*/  @!P5 IMAD.IADD R0, R0, 0x1, -R7 ;  /* 0x000000010000d824 */ /* 0x000fe200078e0a07 */
[----:B------:R-:W-:Y:S01]  /*2cd0*/  @!P3 LEA R3, R3, UR4, 0x3 ;  /* 0x000000040303bc11 */ /* 0x000fe2000f8e18ff */
[----:B------:R0:W-:Y:S01]  /*2ce0*/  @!P1 STS.64 [R12], R18 ;  /* 0x000000120c009388 */ /* 0x0001e20000000a00 */
[----:B------:R-:W-:-:S02]  /*2cf0*/  @!P4 LEA R2, R2, UR4, 0x3 ;  /* 0x000000040202cc11 */ /* 0x000fc4000f8e18ff */
[----:B------:R-:W-:Y:S01]  /*2d00*/  @!P5 LEA R0, R0, UR4, 0x3 ;  /* 0x000000040000dc11 */ /* 0x000fe2000f8e18ff */
[----:B------:R0:W-:Y:S04]  /*2d10*/  @!P2 STS.64 [R6], R20 ;  /* 0x000000140600a388 */ /* 0x0001e80000000a00 */
[----:B------:R0:W-:Y:S04]  /*2d20*/  @!P3 STS.64 [R3], R16 ;  /* 0x000000100300b388 */ /* 0x0001e80000000a00 */
[----:B------:R0:W-:Y:S04]  /*2d30*/  @!P4 STS.64 [R2], R10 ;  /* 0x0000000a0200c388 */ /* 0x0001e80000000a00 */
[----:B------:R0:W-:Y:S01]  /*2d40*/  @!P5 STS.64 [R0], R8 ;  /* 0x000000080000d388 */ /* 0x0001e20000000a00 */
[----:B------:R-:W-:Y:S06]  /*2d50*/  BAR.SYNC.DEFER_BLOCKING 0x0 ;  /* 0x0000000000007b1d */ /* 0x000fec0000010000 */
[----:B------:R-:W-:Y:S05]  /*2d60*/  @P0 EXIT ;  /* 0x000000000000094d */ /* 0x000fea0003800000 */
[----:B0-----:R-:W-:Y:S01]  /*2d70*/  LOP3.LUT R0, RZ, R4, RZ, 0x33, !PT ;  /* 0x00000004ff007212 */ /* 0x001fe200078e33ff */
[----:B------:R-:W0:Y:S01]  /*2d80*/  LDCU.U8 UR12, c[0x0][0x3c8] ;  /* 0x00007900ff0c77ac */ /* 0x000e220008000000 */
[----:B------:R-:W-:Y:S03]  /*2d90*/  BSSY.RECONVERGENT B0, `(.L_x_53) ;  /* 0x0000024000007945 */ /* 0x000fe60003800200 */
[----:B------:R-:W-:Y:S01]  /*2da0*/  IMAD.IADD R0, R0, 0x1, R5 ;  /* 0x0000000100007824 */ /* 0x000fe200078e0205 */
[----:B------:R-:W1:Y:S04]  /*2db0*/  LDCU.64 UR6, c[0x0][0x398] ;  /* 0x00007300ff0677ac */ /* 0x000e680008000a00 */
[C---:B------:R-:W-:Y:S01]  /*2dc0*/  LOP3.LUT R2, R0.reuse, 0x180, RZ, 0xc0, !PT ;  /* 0x0000018000027812 */ /* 0x040fe200078ec0ff */
[----:B------:R-:W2:Y:S01]  /*2dd0*/  LDCU.64 UR8, c[0x0][0x3a0] ;  /* 0x00007400ff0877ac */ /* 0x000ea20008000a00 */
[----:B------:R-:W-:-:S02]  /*2de0*/  ISETP.GE.U32.AND P1, PT, R0, 0x180, PT ;  /* 0x000001800000780c */ /* 0x000fc40003f26070 */
[----:B------:R-:W-:-:S13]  /*2df0*/  ISETP.NE.AND P0, PT, R2, 0x180, PT ;  /* 0x000001800200780c */ /* 0x000fda0003f05270 */
[----:B01----:R-:W-:Y:S05]  /*2e00*/  @!P0 BRA `(.L_x_54) ;  /* 0x0000000000708947 */ /* 0x003fea0003800000 */
[----:B------:R-:W-:Y:S01]  /*2e10*/  LEA.HI R0, R0, 0x1, RZ, 0x19 ;  /* 0x0000000100007811 */ /* 0x000fe200078fc8ff */
[C---:B------:R-:W-:Y:S01]  /*2e20*/  IMAD.IADD R13, R4.reuse, 0x1, R7 ;  /* 0x00000001040d7824 */ /* 0x040fe200078e0207 */
[----:B------:R-:W-:Y:S02]  /*2e30*/  LEA R6, R4, UR4, 0x3 ;  /* 0x0000000404067c11 */ /* 0x000fe4000f8e18ff */
[----:B------:R-:W-:Y:S01]  /*2e40*/  ISETP.NE.AND P3, PT, RZ, UR12, PT ;  /* 0x0000000cff007c0c */ /* 0x000fe2000bf65270 */
[C---:B------:R-:W-:Y:S01]  /*2e50*/  IMAD.SHL.U32 R2, R0.reuse, 0x80, RZ ;  /* 0x0000008000027824 */ /* 0x040fe200078e00ff */
[----:B------:R-:W-:-:S04]  /*2e60*/  LOP3.LUT R0, R0, 0x3, RZ, 0xc0, !PT ;  /* 0x0000000300007812 */ /* 0x000fc800078ec0ff */
[----:B------:R-:W-:Y:S01]  /*2e70*/  LOP3.LUT R3, R2, 0x180, RZ, 0xc0, !PT ;  /* 0x0000018002037812 */ /* 0x000fe200078ec0ff */
[----:B------:R-:W-:-:S04]  /*2e80*/  IMAD.MOV R0, RZ, RZ, -R0 ;  /* 0x000000ffff007224 */ /* 0x000fc800078e0a00 */
[----:B------:R-:W-:-:S07]  /*2e90*/  IMAD.IADD R4, R4, 0x1, R3 ;  /* 0x0000000104047824 */ /* 0x000fce00078e0203 */
.L_x_55:
[----:B0-----:R-:W0:Y:S01]  /*2ea0*/  @!P3 LDC.64 R10, c[0x0][0x3e0] ;  /* 0x0000f800ff0abb82 */ /* 0x001e220000000a00 */
[----:B------:R-:W-:Y:S01]  /*2eb0*/  CS2R R2, SRZ ;  /* 0x0000000000027805 */ /* 0x000fe2000001ff00 */
[----:B------:R1:W3:Y:S05]  /*2ec0*/  LDS.64 R14, [R6] ;  /* 0x00000000060e7984 */ /* 0x0002ea0000000a00 */
[----:B0-----:R-:W4:Y:S01]  /*2ed0*/  @!P3 LDG.E.64 R2, desc[UR10][R10.64] ;  /* 0x0000000a0a02b981 */ /* 0x001f22000c1e1b00 */
[----:B------:R-:W-:Y:S02]  /*2ee0*/  VIADD R0, R0, 0x1 ;  /* 0x0000000100007836 */ /* 0x000fe40000000000 */
[----:B-1----:R-:W-:Y:S01]  /*2ef0*/  VIADD R6, R6, 0x400 ;  /* 0x0000040006067836 */ /* 0x002fe20000000000 */
[----:B----4-:R-:W-:-:S04]  /*2f00*/  IADD3 R9, P0, PT, R13, R2, RZ ;  /* 0x000000020d097210 */ /* 0x010fc80007f1e0ff */
[----:B------:R-:W-:Y:S01]  /*2f10*/  LEA.HI.X.SX32 R2, R13, R3, 0x1, P0 ;  /* 0x000000030d027211 */ /* 0x000fe200000f0eff */
[----:B------:R-:W-:Y:S02]  /*2f20*/  IMAD.SHL.U32 R8, R9, 0x4, RZ ;  /* 0x0000000409087824 */ /* 0x000fe400078e00ff */
[----:B------:R-:W-:Y:S01]  /*2f30*/  VIADD R13, R13, 0x80 ;  /* 0x000000800d0d7836 */ /* 0x000fe20000000000 */
[----:B------:R-:W-:Y:S02]  /*2f40*/  SHF.L.U64.HI R9, R9, 0x2, R2 ;  /* 0x0000000209097819 */ /* 0x000fe40000010202 */
[C---:B------:R-:W-:Y:S02]  /*2f50*/  IADD3 R2, P0, PT, R8.reuse, UR6, RZ ;  /* 0x0000000608027c10 */ /* 0x040fe4000ff1e0ff */
[----:B--2---:R-:W-:Y:S02]  /*2f60*/  IADD3 R8, P2, PT, R8, UR8, RZ ;  /* 0x0000000808087c10 */ /* 0x004fe4000ff5e0ff */
[----:B------:R-:W-:-:S02]  /*2f70*/  IADD3.X R3, PT, PT, R9, UR7, RZ, P0, !PT ;  /* 0x0000000709037c10 */ /* 0x000fc400087fe4ff */
[----:B------:R-:W-:Y:S02]  /*2f80*/  IADD3.X R9, PT, PT, R9, UR9, RZ, P2, !PT ;  /* 0x0000000909097c10 */ /* 0x000fe400097fe4ff */
[----:B------:R-:W-:Y:S01]  /*2f90*/  ISETP.NE.AND P0, PT, R0, RZ, PT ;  /* 0x000000ff0000720c */ /* 0x000fe20003f05270 */
[----:B---3--:R0:W-:Y:S04]  /*2fa0*/  STG.E desc[UR10][R2.64], R14 ;  /* 0x0000000e02007986 */ /* 0x0081e8000c10190a */
[----:B------:R0:W-:Y:S08]  /*2fb0*/  STG.E desc[UR10][R8.64], R15 ;  /* 0x0000000f08007986 */ /* 0x0001f0000c10190a */
[----:B------:R-:W-:Y:S05]  /*2fc0*/  @P0 BRA `(.L_x_55) ;  /* 0xfffffffc00b40947 */ /* 0x000fea000383ffff */
.L_x_54:
[----:B--2---:R-:W-:Y:S05]  /*2fd0*/  BSYNC.RECONVERGENT B0 ;  /* 0x0000000000007941 */ /* 0x004fea0003800200 */
.L_x_53:
[----:B------:R-:W-:Y:S05]  /*2fe0*/  @!P1 EXIT ;  /* 0x000000000000994d */ /* 0x000fea0003800000 */
[----:B------:R-:W1:Y:S01]  /*2ff0*/  S2UR UR9, SR_CgaCtaId ;  /* 0x00000000000979c3 */ /* 0x000e620000008800 */
[----:B------:R-:W2:Y:S01]  /*3000*/  LDCU.64 UR6, c[0x0][0x398] ;  /* 0x00007300ff0677ac */ /* 0x000ea20008000a00 */
[----:B------:R-:W-:Y:S01]  /*3010*/  IMAD.IADD R7, R4, 0x1, R7 ;  /* 0x0000000104077824 */ /* 0x000fe200078e0207 */
[----:B------:R-:W3:Y:S01]  /*3020*/  LDCU.64 UR4, c[0x0][0x3a0] ;  /* 0x00007400ff0477ac */ /* 0x000ee20008000a00 */
[----:B------:R-:W-:Y:S01]  /*3030*/  UMOV UR8, 0x400 ;  /* 0x0000040000087882 */ /* 0x000fe20000000000 */
[----:B------:R-:W-:-:S06]  /*3040*/  UISETP.NE.AND UP2, UPT, UR12, URZ, UPT ;  /* 0x000000ff0c00728c */ /* 0x000fcc000bf45270 */
[----:B------:R-:W-:Y:S01]  /*3050*/  PLOP3.LUT P0, PT, PT, PT, UP2, 0x80, 0x8 ;  /* 0x000000000008781c */ /* 0x000fe20003f0f028 */
[----:B--2---:R-:W-:Y:S02]  /*3060*/  UIADD3 UR6, UP0, UPT, UR6, 0x600, URZ ;  /* 0x0000060006067890 */ /* 0x004fe4000ff1e0ff */
[----:B---3--:R-:W-:Y:S02]  /*3070*/  UIADD3 UR4, UP1, UPT, UR4, 0x600, URZ ;  /* 0x0000060004047890 */ /* 0x008fe4000ff3e0ff */
[----:B-1----:R-:W-:Y:S02]  /*3080*/  ULEA UR8, UR9, UR8, 0x18 ;  /* 0x0000000809087291 */ /* 0x002fe4000f8ec0ff */
[----:B------:R-:W-:Y:S02]  /*3090*/  UIADD3.X UR7, UPT, UPT, URZ, UR7, URZ, UP0, !UPT ;  /* 0x00000007ff077290 */ /* 0x000fe400087fe4ff */
[----:B------:R-:W-:Y:S02]  /*30a0*/  UIADD3.X UR5, UPT, UPT, URZ, UR5, URZ, UP1, !UPT ;  /* 0x00000005ff057290 */ /* 0x000fe40008ffe4ff */
[----:B------:R-:W-:Y:S01]  /*30b0*/  LEA R0, R4, UR8, 0x3 ;  /* 0x0000000804007c11 */ /* 0x000fe2000f8e18ff */
[----:B------:R-:W-:-:S04]  /*30c0*/  UISETP.NE.AND UP0, UPT, UR12, URZ, UPT ;  /* 0x000000ff0c00728c */ /* 0x000fc8000bf05270 */
[----:B------:R-:W-:-:S07]  /*30d0*/  VIADD R0, R0, 0x800 ;  /* 0x0000080000007836 */ /* 0x000fce0000000000 */
.L_x_56:
[----:B01----:R-:W0:Y:S01]  /*30e0*/  @!P0 LDC.64 R14, c[0x0][0x3e0] ;  /* 0x0000f800ff0e8b82 */ /* 0x003e220000000a00 */
[----:B------:R-:W-:Y:S01]  /*30f0*/  CS2R R8, SRZ ;  /* 0x0000000000087805 */ /* 0x000fe2000001ff00 */
[----:B------:R-:W1:Y:S01]  /*3100*/  LDS.64 R22, [R0+-0x800] ;  /* 0xfff8000000167984 */ /* 0x000e620000000a00 */
[----:B------:R-:W-:-:S03]  /*3110*/  SHF.R.S32.HI R2, RZ, 0x1f, R7 ;  /* 0x0000001fff027819 */ /* 0x000fc60000011407 */
[----:B------:R-:W2:Y:S04]  /*3120*/  LDS.64 R24, [R0+-0x400] ;  /* 0xfffc000000187984 */ /* 0x000ea80000000a00 */
[----:B0-----:R-:W3:Y:S01]  /*3130*/  @!P0 LDG.E.64 R8, desc[UR10][R14.64] ;  /* 0x0000000a0e088981 */ /* 0x001ee2000c1e1b00 */
[----:B------:R-:W-:-:S13]  /*3140*/  PLOP3.LUT P0, PT, PT, PT, UP0, 0x80, 0x8 ;  /* 0x000000000008781c */ /* 0x000fda0003f0f008 */
[----:B------:R-:W0:Y:S01]  /*3150*/  @!P0 LDC.64 R18, c[0x0][0x3e0] ;  /* 0x0000f800ff128b82 */ /* 0x000e220000000a00 */
[----:B---3--:R-:W-:-:S05]  /*3160*/  IADD3 R3, P1, PT, R7, R8, RZ ;  /* 0x0000000807037210 */ /* 0x008fca0007f3e0ff */
[----:B------:R-:W-:Y:S02]  /*3170*/  IMAD.X R8, R2, 0x1, R9, P1 ;  /* 0x0000000102087824 */ /* 0x000fe400008e0609 */
[----:B------:R-:W-:-:S03]  /*3180*/  IMAD.SHL.U32 R12, R3, 0x4, RZ ;  /* 0x00000004030c7824 */ /* 0x000fc600078e00ff */
[----:B------:R-:W-:Y:S02]  /*3190*/  SHF.L.U64.HI R3, R3, 0x2, R8 ;  /* 0x0000000203037819 */ /* 0x000fe40000010208 */
[----:B------:R-:W-:Y:S02]  /*31a0*/  CS2R R8, SRZ ;  /* 0x0000000000087805 */ /* 0x000fe4000001ff00 */
[C---:B------:R-:W-:Y:S02]  /*31b0*/  IADD3 R10, P1, PT, R12.reuse, UR6, RZ ;  /* 0x000000060c0a7c10 */ /* 0x040fe4000ff3e0ff */
[----:B------:R-:W-:Y:S02]  /*31c0*/  IADD3 R12, P2, PT, R12, UR4, RZ ;  /* 0x000000040c0c7c10 */ /* 0x000fe4000ff5e0ff */
[C---:B------:R-:W-:Y:S02]  /*31d0*/  IADD3.X R11, PT, PT, R3.reuse, UR7, RZ, P1, !PT ;  /* 0x00000007030b7c10 */ /* 0x040fe40008ffe4ff */
[----:B------:R-:W-:-:S03]  /*31e0*/  IADD3.X R13, PT, PT, R3, UR5, RZ, P2, !PT ;  /* 0x00000005030d7c10 */ /* 0x000fc600097fe4ff */
[----:B-1----:R-:W-:Y:S04]  /*31f0*/  STG.E desc[UR10][R10.64+-0x600], R22 ;  /* 0xfffa00160a007986 */ /* 0x002fe8000c10190a */
[----:B------:R1:W-:Y:S04]  /*3200*/  STG.E desc[UR10][R12.64+-0x600], R23 ;  /* 0xfffa00170c007986 */ /* 0x0003e8000c10190a */
[----:B0-----:R-:W3:Y:S01]  /*3210*/  @!P0 LDG.E.64 R8, desc[UR10][R18.64] ;  /* 0x0000000a12088981 */ /* 0x001ee2000c1e1b00 */
[----:B------:R-:W0:Y:S03]  /*3220*/  @!P0 LDC.64 R20, c[0x0][0x3e0] ;  /* 0x0000f800ff148b82 */ /* 0x000e260000000a00 */
[----:B------:R-:W4:Y:S01]  /*3230*/  LDS.64 R22, [R0] ;  /* 0x0000000000167984 */ /* 0x000f220000000a00 */
        /* <DEDUP_REMOVED lines=9> */
[----:B--2---:R-:W-:Y:S04]  /*32d0*/  STG.E desc[UR10][R14.64+-0x400], R24 ;  /* 0xfffc00180e007986 */ /* 0x004fe8000c10190a */
[----:B------:R-:W-:Y:S04]  /*32e0*/  STG.E desc[UR10][R16.64+-0x400], R25 ;  /* 0xfffc001910007986 */ /* 0x000fe8000c10190a */
[----:B0-----:R-:W2:Y:S01]  /*32f0*/  @!P0 LDG.E.64 R8, desc[UR10][R20.64] ;  /* 0x0000000a14088981 */ /* 0x001ea2000c1e1b00 */
[----:B------:R-:W0:Y:S03]  /*3300*/  @!P0 LDC.64 R18, c[0x0][0x3e0] ;  /* 0x0000f800ff128b82 */ /* 0x000e260000000a00 */
[----:B------:R3:W5:Y:S01]  /*3310*/  LDS.64 R14, [R0+0x400] ;  /* 0x00040000000e7984 */ /* 0x0007620000000a00 */
[----:B--2---:R-:W-:-:S05]  /*3320*/  IADD3 R3, P1, PT, R7, R8, RZ ;  /* 0x0000000807037210 */ /* 0x004fca0007f3e0ff */
[----:B------:R-:W-:Y:S02]  /*3330*/  IMAD.X R8, R2, 0x1, R9, P1 ;  /* 0x0000000102087824 */ /* 0x000fe400008e0609 */
[----:B-1----:R-:W-:-:S03]  /*3340*/  IMAD.SHL.U32 R12, R3, 0x4, RZ ;  /* 0x00000004030c7824 */ /* 0x002fc600078e00ff */
[----:B------:R-:W-:Y:S02]  /*3350*/  SHF.L.U64.HI R3, R3, 0x2, R8 ;  /* 0x0000000203037819 */ /* 0x000fe40000010208 */
[----:B------:R-:W-:Y:S02]  /*3360*/  CS2R R8, SRZ ;  /* 0x0000000000087805 */ /* 0x000fe4000001ff00 */
[C---:B------:R-:W-:Y:S02]  /*3370*/  IADD3 R10, P1, PT, R12.reuse, UR6, RZ ;  /* 0x000000060c0a7c10 */ /* 0x040fe4000ff3e0ff */
[----:B------:R-:W-:Y:S02]  /*3380*/  IADD3 R12, P2, PT, R12, UR4, RZ ;  /* 0x000000040c0c7c10 */ /* 0x000fe4000ff5e0ff */
[C---:B------:R-:W-:Y:S02]  /*3390*/  IADD3.X R11, PT, PT, R3.reuse, UR7, RZ, P1, !PT ;  /* 0x00000007030b7c10 */ /* 0x040fe40008ffe4ff */
[----:B------:R-:W-:-:S03]  /*33a0*/  IADD3.X R13, PT, PT, R3, UR5, RZ, P2, !PT ;  /* 0x00000005030d7c10 */ /* 0x000fc600097fe4ff */
[----:B----4-:R1:W-:Y:S04]  /*33b0*/  STG.E desc[UR10][R10.64+-0x200], R22 ;  /* 0xfffe00160a007986 */ /* 0x0103e8000c10190a */
[----:B------:R1:W-:Y:S04]  /*33c0*/  STG.E desc[UR10][R12.64+-0x200], R23 ;  /* 0xfffe00170c007986 */ /* 0x0003e8000c10190a */
[----:B0-----:R-:W2:Y:S01]  /*33d0*/  @!P0 LDG.E.64 R8, desc[UR10][R18.64] ;  /* 0x0000000a12088981 */ /* 0x001ea2000c1e1b00 */
[----:B------:R-:W-:Y:S02]  /*33e0*/  VIADD R4, R4, 0x200 ;  /* 0x0000020004047836 */ /* 0x000fe40000000000 */
[----:B---3--:R-:W-:Y:S01]  /*33f0*/  VIADD R0, R0, 0x1000 ;  /* 0x0000100000007836 */ /* 0x008fe20000000000 */
[C---:B--2---:R-:W-:Y:S01]  /*3400*/  IADD3 R6, P1, PT, R7.reuse, R8, RZ ;  /* 0x0000000807067210 */ /* 0x044fe20007f3e0ff */
[----:B------:R-:W-:-:S04]  /*3410*/  VIADD R7, R7, 0x200 ;  /* 0x0000020007077836 */ /* 0x000fc80000000000 */
[----:B------:R-:W-:Y:S02]  /*3420*/  IMAD.X R9, R2, 0x1, R9, P1 ;  /* 0x0000000102097824 */ /* 0x000fe400008e0609 */
[----:B------:R-:W-:-:S03]  /*3430*/  IMAD.SHL.U32 R8, R6, 0x4, RZ ;  /* 0x0000000406087824 */ /* 0x000fc600078e00ff */
[----:B------:R-:W-:Y:S02]  /*3440*/  SHF.L.U64.HI R6, R6, 0x2, R9 ;  /* 0x0000000206067819 */ /* 0x000fe40000010209 */
[C---:B------:R-:W-:Y:S02]  /*3450*/  IADD3 R2, P1, PT, R8.reuse, UR6, RZ ;  /* 0x0000000608027c10 */ /* 0x040fe4000ff3e0ff */
[----:B------:R-:W-:Y:S02]  /*3460*/  IADD3 R8, P2, PT, R8, UR4, RZ ;  /* 0x0000000408087c10 */ /* 0x000fe4000ff5e0ff */
[C---:B------:R-:W-:Y:S02]  /*3470*/  IADD3.X R3, PT, PT, R6.reuse, UR7, RZ, P1, !PT ;  /* 0x0000000706037c10 */ /* 0x040fe40008ffe4ff */
[----:B------:R-:W-:Y:S02]  /*3480*/  IADD3.X R9, PT, PT, R6, UR5, RZ, P2, !PT ;  /* 0x0000000506097c10 */ /* 0x000fe400097fe4ff */
[----:B------:R-:W-:Y:S01]  /*3490*/  ISETP.GE.AND P1, PT, R4, R5, PT ;  /* 0x000000050400720c */ /* 0x000fe20003f26270 */
[----:B-----5:R1:W-:Y:S04]  /*34a0*/  STG.E desc[UR10][R2.64], R14 ;  /* 0x0000000e02007986 */ /* 0x0203e8000c10190a */
[----:B------:R1:W-:Y:S08]  /*34b0*/  STG.E desc[UR10][R8.64], R15 ;  /* 0x0000000f08007986 */ /* 0x0003f0000c10190a */
[----:B------:R-:W-:Y:S05]  /*34c0*/  @!P1 BRA `(.L_x_56) ;  /* 0xfffffffc00049947 */ /* 0x000fea000383ffff */
[----:B------:R-:W-:Y:S05]  /*34d0*/  EXIT ;  /* 0x000000000000794d */ /* 0x000fea0003800000 */
.L_x_0:
[----:B------:R-:W0:Y:S01]  /*34e0*/  LDCU UR7, c[0x0][0x3bc] ;  /* 0x00007780ff0777ac */ /* 0x000e220008000800 */
[----:B------:R-:W-:Y:S01]  /*34f0*/  ISETP.NE.AND P0, PT, R7, RZ, PT ;  /* 0x000000ff0700720c */ /* 0x000fe20003f05270 */
[----:B------:R-:W-:Y:S01]  /*3500*/  BSSY.RECONVERGENT B1, `(.L_x_57) ;  /* 0x0000378000017945 */ /* 0x000fe20003800200 */
[----:B0-----:R-:W-:-:S11]  /*3510*/  IADD3 R37, PT, PT, -R0, UR7, RZ ;  /* 0x0000000700257c10 */ /* 0x001fd6000fffe1ff */
[----:B------:R-:W-:Y:S05]  /*3520*/  @P0 BRA `(.L_x_58) ;  /* 0x0000001400700947 */ /* 0x000fea0003800000 */
[----:B------:R-:W0:Y:S01]  /*3530*/  S2R R15, SR_TID.X ;  /* 0x00000000000f7919 */ /* 0x000e220000002100 */
[----:B------:R-:W1:Y:S01]  /*3540*/  LDCU.U8 UR8, c[0x0][0x3c8] ;  /* 0x00007900ff0877ac */ /* 0x000e620008000000 */
[----:B------:R-:W-:Y:S01]  /*3550*/  CS2R R8, SRZ ;  /* 0x0000000000087805 */ /* 0x000fe2000001ff00 */
[----:B------:R-:W2:Y:S01]  /*3560*/  LDCU.64 UR4, c[0x0][0x3d8] ;  /* 0x00007b00ff0477ac */ /* 0x000ea20008000a00 */
[----:B------:R-:W3:Y:S01]  /*3570*/  LDCU.128 UR12, c[0x0][0x380] ;  /* 0x00007000ff0c77ac */ /* 0x000ee20008000c00 */
[----:B-1----:R-:W-:-:S04]  /*3580*/  UISETP.NE.AND UP0, UPT, UR8, URZ, UPT ;  /* 0x000000ff0800728c */ /* 0x002fc8000bf05270 */
[----:B--2---:R-:W-:Y:S02]  /*3590*/  USEL UR4, UR4, URZ, !UP0 ;  /* 0x000000ff04047287 */ /* 0x004fe4000c000000 */
[----:B------:R-:W-:Y:S01]  /*35a0*/  USEL UR5, UR5, URZ, !UP0 ;  /* 0x000000ff05057287 */ /* 0x000fe2000c000000 */
[----:B0-----:R-:W-:-:S04]  /*35b0*/  IMAD R3, R15, 0x5, RZ ;  /* 0x000000050f037824 */ /* 0x001fc800078e02ff */
[C---:B------:R-:W-:Y:S01]  /*35c0*/  VIADD R2, R3.reuse, 0x1 ;  /* 0x0000000103027836 */ /* 0x040fe20000000000 */
[C---:B------:R-:W-:Y:S01]  /*35d0*/  IADD3 R5, P0, P1, R3.reuse, UR4, R0 ;  /* 0x0000000403057c10 */ /* 0x040fe2000f91e000 */
[C---:B------:R-:W-:Y:S01]  /*35e0*/  VIADD R4, R3.reuse, 0x2 ;  /* 0x0000000203047836 */ /* 0x040fe20000000000 */
[CC--:B------:R-:W-:Y:S01]  /*35f0*/  ISETP.GE.AND P5, PT, R3.reuse, R37.reuse, PT ;  /* 0x000000250300720c */ /* 0x0c0fe20003fa6270 */
[----:B------:R-:W-:Y:S01]  /*3600*/  VIADD R0, R3, 0x3 ;  /* 0x0000000303007836 */ /* 0x000fe20000000000 */
[-C--:B------:R-:W-:Y:S02]  /*3610*/  ISETP.GE.AND P4, PT, R2, R37.reuse, PT ;  /* 0x000000250200720c */ /* 0x080fe40003f86270 */
[----:B------:R-:W-:Y:S02]  /*3620*/  IADD3.X R2, PT, PT, RZ, UR5, RZ, P0, P1 ;  /* 0x00000005ff027c10 */ /* 0x000fe400087e24ff */
[-C--:B------:R-:W-:Y:S01]  /*3630*/  ISETP.GE.AND P2, PT, R4, R37.reuse, PT ;  /* 0x000000250400720c */ /* 0x080fe20003f46270 */
[C---:B------:R-:W-:Y:S01]  /*3640*/  IMAD.SHL.U32 R4, R5.reuse, 0x4, RZ ;  /* 0x0000000405047824 */ /* 0x040fe200078e00ff */
[----:B------:R-:W-:Y:S01]  /*3650*/  SHF.L.U64.HI R5, R5, 0x2, R2 ;  /* 0x0000000205057819 */ /* 0x000fe20000010202 */
[----:B------:R-:W-:Y:S01]  /*3660*/  VIADD R2, R3, 0x4 ;  /* 0x0000000403027836 */ /* 0x000fe20000000000 */
[----:B------:R-:W-:-:S02]  /*3670*/  ISETP.GE.AND P0, PT, R0, R37, PT ;  /* 0x000000250000720c */ /* 0x000fc40003f06270 */
[----:B---3--:R-:W-:Y:S02]  /*3680*/  IADD3 R6, P6, PT, R4, UR14, RZ ;  /* 0x0000000e04067c10 */ /* 0x008fe4000ffde0ff */
[----:B------:R-:W-:Y:S02]  /*3690*/  ISETP.GE.AND P1, PT, R2, R37, PT ;  /* 0x000000250200720c */ /* 0x000fe40003f26270 */
[----:B------:R-:W-:Y:S02]  /*36a0*/  CS2R R2, SRZ ;  /* 0x0000000000027805 */ /* 0x000fe4000001ff00 */
[----:B------:R-:W-:Y:S02]  /*36b0*/  IADD3 R4, P3, PT, R4, UR12, RZ ;  /* 0x0000000c04047c10 */ /* 0x000fe4000ff7e0ff */
[C---:B------:R-:W-:Y:S02]  /*36c0*/  IADD3.X R7, PT, PT, R5.reuse, UR15, RZ, P6, !PT ;  /* 0x0000000f05077c10 */ /* 0x040fe4000b7fe4ff */
[----:B------:R-:W-:-:S03]  /*36d0*/  IADD3.X R5, PT, PT, R5, UR13, RZ, P3, !PT ;  /* 0x0000000d05057c10 */ /* 0x000fc60009ffe4ff */
[----:B------:R-:W2:Y:S01]  /*36e0*/  @!P5 LDG.E R3, desc[UR10][R6.64] ;  /* 0x0000000a0603d981 */ /* 0x000ea2000c1e1900 */
[----:B------:R-:W-:-:S03]  /*36f0*/  CS2R R10, SRZ ;  /* 0x00000000000a7805 */ /* 0x000fc6000001ff00 */
[----:B------:R-:W3:Y:S01]  /*3700*/  @!P5 LDG.E R2, desc[UR10][R4.64] ;  /* 0x0000000a0402d981 */ /* 0x000ee2000c1e1900 */
[----:B------:R-:W-:-:S03]  /*3710*/  CS2R R12, SRZ ;  /* 0x00000000000c7805 */ /* 0x000fc6000001ff00 */
[----:B------:R-:W4:Y:S01]  /*3720*/  @!P4 LDG.E R9, desc[UR10][R6.64+0x4] ;  /* 0x0000040a0609c981 */ /* 0x000f22000c1e1900 */
[----:B------:R-:W-:-:S03]  /*3730*/  CS2R R16, SRZ ;  /* 0x0000000000107805 */ /* 0x000fc6000001ff00 */
[----:B------:R-:W5:Y:S04]  /*3740*/  @!P4 LDG.E R8, desc[UR10][R4.64+0x4] ;  /* 0x0000040a0408c981 */ /* 0x000f68000c1e1900 */
[----:B------:R-:W5:Y:S04]  /*3750*/  @!P2 LDG.E R11, desc[UR10][R6.64+0x8] ;  /* 0x0000080a060ba981 */ /* 0x000f68000c1e1900 */
[----:B------:R-:W5:Y:S04]  /*3760*/  @!P0 LDG.E R13, desc[UR10][R6.64+0xc] ;  /* 0x00000c0a060d8981 */ /* 0x000f68000c1e1900 */
[----:B------:R-:W5:Y:S04]  /*3770*/  @!P2 LDG.E R10, desc[UR10][R4.64+0x8] ;  /* 0x0000080a040aa981 */ /* 0x000f68000c1e1900 */
[----:B------:R0:W5:Y:S04]  /*3780*/  @!P1 LDG.E R17, desc[UR10][R6.64+0x10] ;  /* 0x0000100a06119981 */ /* 0x000168000c1e1900 */
[----:B------:R-:W5:Y:S04]  /*3790*/  @!P0 LDG.E R12, desc[UR10][R4.64+0xc] ;  /* 0x00000c0a040c8981 */ /* 0x000f68000c1e1900 */
[----:B------:R1:W5:Y:S01]  /*37a0*/  @!P1 LDG.E R16, desc[UR10][R4.64+0x10] ;  /* 0x0000100a04109981 */ /* 0x000362000c1e1900 */
[----:B------:R-:W-:-:S02]  /*37b0*/  IMAD.MOV.U32 R25, RZ, RZ, 0x1 ;  /* 0x00000001ff197424 */ /* 0x000fc400078e00ff */
[----:B------:R-:W-:Y:S02]  /*37c0*/  IMAD.MOV.U32 R22, RZ, RZ, 0x1 ;  /* 0x00000001ff167424 */ /* 0x000fe400078e00ff */
[----:B------:R-:W-:Y:S02]  /*37d0*/  IMAD.MOV.U32 R20, RZ, RZ, 0x1 ;  /* 0x00000001ff147424 */ /* 0x000fe400078e00ff */
[----:B------:R-:W-:Y:S02]  /*37e0*/  IMAD.MOV.U32 R18, RZ, RZ, 0x1 ;  /* 0x00000001ff127424 */ /* 0x000fe400078e00ff */
[----:B------:R-:W-:Y:S01]  /*37f0*/  IMAD.MOV.U32 R0, RZ, RZ, 0x1 ;  /* 0x00000001ff007424 */ /* 0x000fe200078e00ff */
[----:B------:R-:W1:Y:S01]  /*3800*/  S2R R28, SR_LANEID ;  /* 0x00000000001c7919 */ /* 0x000e620000000000 */
[----:B------:R-:W0:Y:S01]  /*3810*/  S2UR UR5, SR_CgaCtaId ;  /* 0x00000000000579c3 */ /* 0x000e220000008800 */
[----:B------:R-:W-:Y:S01]  /*3820*/  UMOV UR4, 0x400 ;  /* 0x0000040000047882 */ /* 0x000fe20000000000 */
[----:B------:R-:W-:Y:S01]  /*3830*/  SHF.R.U32.HI R24, RZ, 0x5, R15 ;  /* 0x00000005ff187819 */ /* 0x000fe2000001160f */
[----:B0-----:R-:W-:Y:S01]  /*3840*/  ULEA UR4, UR5, UR4, 0x18 ;  /* 0x0000000405047291 */ /* 0x001fe2000f8ec0ff */
[----:B------:R-:W-:Y:S04]  /*3850*/  BSSY.RECONVERGENT B0, `(.L_x_59) ;  /* 0x0000128000007945 */ /* 0x000fe80003800200 */
[----:B------:R-:W-:Y:S01]  /*3860*/  BAR.SYNC.DEFER_BLOCKING 0x0 ;  /* 0x0000000000007b1d */ /* 0x000fe20000010000 */
[----:B--2---:R-:W-:-:S04]  /*3870*/  @!P5 FMUL R19, R3, R3 ;  /* 0x000000030313d220 */ /* 0x004fc80000400000 */
[----:B---3--:R-:W-:Y:S01]  /*3880*/  @!P5 FFMA R19, R2, R2, R19 ;  /* 0x000000020213d223 */ /* 0x008fe20000000013 */
[----:B----4-:R-:W-:-:S04]  /*3890*/  @!P4 FMUL R21, R9, R9 ;  /* 0x000000090915c220 */ /* 0x010fc80000400000 */
[----:B------:R-:W-:Y:S01]  /*38a0*/  @!P5 FSETP.GT.AND P6, PT, R19, 1, PT ;  /* 0x3f8000001300d80b */ /* 0x000fe20003fc4000 */
[----:B-----5:R-:W-:Y:S01]  /*38b0*/  @!P4 FFMA R21, R8, R8, R21 ;  /* 0x000000080815c223 */ /* 0x020fe20000000015 */
[----:B------:R-:W-:-:S04]  /*38c0*/  @!P2 FMUL R19, R11, R11 ;  /* 0x0000000b0b13a220 */ /* 0x000fc80000400000 */
[----:B------:R-:W-:Y:S01]  /*38d0*/  @!P4 FSETP.GT.AND P3, PT, R21, 1, PT ;  /* 0x3f8000001500c80b */ /* 0x000fe20003f64000 */
[----:B------:R-:W-:Y:S01]  /*38e0*/  @!P0 FMUL R7, R13, R13 ;  /* 0x0000000d0d078220 */ /* 0x000fe20000400000 */
[----:B------:R-:W-:Y:S01]  /*38f0*/  @!P2 FFMA R19, R10, R10, R19 ;  /* 0x0000000a0a13a223 */ /* 0x000fe20000000013 */
[----:B------:R-:W-:Y:S02]  /*3900*/  @!P5 SEL R25, RZ, 0x1, P6 ;  /* 0x00000001ff19d807 */ /* 0x000fe40003000000 */
[----:B------:R-:W-:Y:S01]  /*3910*/  @!P4 SEL R22, RZ, 0x1, P3 ;  /* 0x00000001ff16c807 */ /* 0x000fe20001800000 */
[----:B-1----:R-:W-:Y:S01]  /*3920*/  @!P1 FMUL R5, R17, R17 ;  /* 0x0000001111059220 */ /* 0x002fe20000400000 */
[----:B------:R-:W-:Y:S01]  /*3930*/  @!P2 FSETP.GT.AND P5, PT, R19, 1, PT ;  /* 0x3f8000001300a80b */ /* 0x000fe20003fa4000 */
[----:B------:R-:W-:-:S03]  /*3940*/  @!P0 FFMA R7, R12, R12, R7 ;  /* 0x0000000c0c078223 */ /* 0x000fc60000000007 */
[----:B------:R-:W-:Y:S01]  /*3950*/  @!P2 SEL R20, RZ, 0x1, P5 ;  /* 0x00000001ff14a807 */ /* 0x000fe20002800000 */
[----:B------:R-:W-:Y:S02]  /*3960*/  IMAD.IADD R23, R22, 0x1, R25 ;  /* 0x0000000116177824 */ /* 0x000fe400078e0219 */
[----:B------:R-:W-:Y:S01]  /*3970*/  @!P1 FFMA R5, R16, R16, R5 ;  /* 0x0000001010059223 */ /* 0x000fe20000000005 */
[----:B------:R-:W-:Y:S01]  /*3980*/  @!P0 FSETP.GT.AND P3, PT, R7, 1, PT ;  /* 0x3f8000000700880b */ /* 0x000fe20003f64000 */
[----:B------:R-:W-:-:S03]  /*3990*/  IMAD.IADD R19, R23, 0x1, R20 ;  /* 0x0000000117137824 */ /* 0x000fc600078e0214 */
[----:B------:R-:W-:Y:S02]  /*39a0*/  @!P1 FSETP.GT.AND P2, PT, R5, 1, PT ;  /* 0x3f8000000500980b */ /* 0x000fe40003f44000 */
[----:B------:R-:W-:Y:S02]  /*39b0*/  @!P0 SEL R18, RZ, 0x1, P3 ;  /* 0x00000001ff128807 */ /* 0x000fe40001800000 */
[----:B------:R-:W-:-:S03]  /*39c0*/  @!P1 SEL R0, RZ, 0x1, P2 ;  /* 0x00000001ff009807 */ /* 0x000fc60001000000 */
[----:B------:R-:W-:-:S04]  /*39d0*/  IMAD.IADD R21, R19, 0x1, R18 ;  /* 0x0000000113157824 */ /* 0x000fc800078e0212 */
[----:B------:R-:W-:-:S05]  /*39e0*/  IMAD.IADD R31, R21, 0x1, R0 ;  /* 0x00000001151f7824 */ /* 0x000fca00078e0200 */
[----:B------:R-:W0:Y:S02]  /*39f0*/  SHFL.UP P0, R4, R31, 0x1, RZ ;  /* 0x042000001f047989 */ /* 0x000e2400000000ff */
[----:B0-----:R-:W-:-:S05]  /*3a00*/  @P0 IMAD.IADD R4, R31, 0x1, R4 ;  /* 0x000000011f040824 */ /* 0x001fca00078e0204 */
[----:B------:R-:W0:Y:S02]  /*3a10*/  SHFL.UP P0, R5, R4, 0x2, RZ ;  /* 0x0440000004057989 */ /* 0x000e2400000000ff */
[----:B0-----:R-:W-:-:S05]  /*3a20*/  @P0 IMAD.IADD R5, R4, 0x1, R5 ;  /* 0x0000000104050824 */ /* 0x001fca00078e0205 */
[----:B------:R-:W0:Y:S02]  /*3a30*/  SHFL.UP P0, R6, R5, 0x4, RZ ;  /* 0x0480000005067989 */ /* 0x000e2400000000ff */
[----:B0-----:R-:W-:-:S05]  /*3a40*/  @P0 IMAD.IADD R6, R5, 0x1, R6 ;  /* 0x0000000105060824 */ /* 0x001fca00078e0206 */
[----:B------:R-:W0:Y:S01]  /*3a50*/  SHFL.UP P0, R27, R6, 0x8, RZ ;  /* 0x05000000061b7989 */ /* 0x000e2200000000ff */
[----:B------:R-:W-:Y:S01]  /*3a60*/  ISETP.NE.AND P1, PT, R28, 0x1f, PT ;  /* 0x0000001f1c00780c */ /* 0x000fe20003f25270 */
[----:B0-----:R-:W-:-:S05]  /*3a70*/  @P0 IMAD.IADD R27, R6, 0x1, R27 ;  /* 0x00000001061b0824 */ /* 0x001fca00078e021b */
[----:B------:R-:W0:Y:S07]  /*3a80*/  SHFL.UP P0, R14, R27, 0x10, RZ ;  /* 0x060000001b0e7989 */ /* 0x000e2e00000000ff */
[----:B------:R-:W-:Y:S01]  /*3a90*/  @!P1 LEA R29, R24, UR4, 0x2 ;  /* 0x00000004181d9c11 */ /* 0x000fe2000f8e10ff */
[----:B0-----:R-:W-:-:S05]  /*3aa0*/  @P0 IMAD.IADD R14, R27, 0x1, R14 ;  /* 0x000000011b0e0824 */ /* 0x001fca00078e020e */
[----:B------:R-:W-:Y:S01]  /*3ab0*/  @!P1 STS [R29], R14 ;  /* 0x0000000e1d009388 */ /* 0x000fe20000000800 */
[----:B------:R-:W-:Y:S06]  /*3ac0*/  BAR.SYNC.DEFER_BLOCKING 0x0 ;  /* 0x0000000000007b1d */ /* 0x000fec0000010000 */
[----:B------:R-:W0:Y:S01]  /*3ad0*/  LDS.128 R4, [UR4] ;  /* 0x00000004ff047984 */ /* 0x000e220008000c00 */
[C---:B------:R-:W-:Y:S02]  /*3ae0*/  ISETP.NE.AND P0, PT, R24.reuse, 0x2, PT ;  /* 0x000000021800780c */ /* 0x040fe40003f05270 */
[----:B------:R-:W-:-:S02]  /*3af0*/  ISETP.NE.AND P1, PT, R24, 0x3, PT ;  /* 0x000000031800780c */ /* 0x000fc40003f25270 */
[----:B------:R-:W-:Y:S01]  /*3b00*/  ISETP.NE.AND P2, PT, R28, RZ, PT ;  /* 0x000000ff1c00720c */ /* 0x000fe20003f45270 */
[----:B0-----:R-:W-:-:S04]  /*3b10*/  IMAD.IADD R27, R4, 0x1, R5 ;  /* 0x00000001041b7824 */ /* 0x001fc800078e0205 */
[----:B------:R-:W-:Y:S01]  /*3b20*/  IMAD.IADD R26, R6, 0x1, R27 ;  /* 0x00000001061a7824 */ /* 0x000fe200078e021b */
[----:B------:R-:W-:Y:S01]  /*3b30*/  SEL R24, R27, R4, !P0 ;  /* 0x000000041b187207 */ /* 0x000fe20004000000 */
[----:B------:R-:W-:-:S03]  /*3b40*/  IMAD.IADD R27, R14, 0x1, -R31 ;  /* 0x000000010e1b7824 */ /* 0x000fc600078e0a1f */
[C---:B------:R-:W-:Y:S02]  /*3b50*/  IADD3 R14, PT, PT, R26.reuse, R37, R7 ;  /* 0x000000251a0e7210 */ /* 0x040fe40007ffe007 */
[----:B------:R-:W-:Y:S02]  /*3b60*/  ISETP.GE.U32.AND P0, PT, R15, 0x20, PT ;  /* 0x000000200f00780c */ /* 0x000fe40003f06070 */
[----:B------:R-:W-:Y:S01]  /*3b70*/  SEL R24, R26, R24, !P1 ;  /* 0x000000181a187207 */ /* 0x000fe20004800000 */
[----:B------:R-:W-:-:S03]  /*3b80*/  VIADD R14, R14, 0xfffffd80 ;  /* 0xfffffd800e0e7836 */ /* 0x000fc60000000000 */
[----:B------:R-:W-:Y:S02]  /*3b90*/  SEL R24, R24, RZ, P0 ;  /* 0x000000ff18187207 */ /* 0x000fe40000000000 */
[----:B------:R-:W-:Y:S02]  /*3ba0*/  ISETP.GT.AND P0, PT, R14, 0x80, PT ;  /* 0x000000800e00780c */ /* 0x000fe40003f04270 */
[----:B------:R-:W-:-:S05]  /*3bb0*/  SEL R27, R27, RZ, P2 ;  /* 0x000000ff1b1b7207 */ /* 0x000fca0001000000 */
[----:B------:R-:W-:-:S04]  /*3bc0*/  IMAD.IADD R24, R24, 0x1, R27 ;  /* 0x0000000118187824 */ /* 0x000fc800078e021b */
[--C-:B------:R-:W-:Y:S02]  /*3bd0*/  IMAD.IADD R23, R23, 0x1, R24.reuse ;  /* 0x0000000117177824 */ /* 0x100fe400078e0218 */
[--C-:B------:R-:W-:Y:S02]  /*3be0*/  IMAD.IADD R19, R19, 0x1, R24.reuse ;  /* 0x0000000113137824 */ /* 0x100fe400078e0218 */
[----:B------:R-:W-:Y:S02]  /*3bf0*/  IMAD.IADD R21, R21, 0x1, R24 ;  /* 0x0000000115157824 */ /* 0x000fe400078e0218 */
[----:B------:R-:W-:Y:S01]  /*3c00*/  IMAD.IADD R27, R24, 0x1, R25 ;  /* 0x00000001181b7824 */ /* 0x000fe200078e0219 */
[----:B------:R-:W-:Y:S06]  /*3c10*/  @P0 BRA `(.L_x_60) ;  /* 0x0000000400b40947 */ /* 0x000fec0003800000 */
[----:B------:R-:W-:Y:S01]  /*3c20*/  ISETP.GE.AND P0, PT, R24, R14, PT ;  /* 0x0000000e1800720c */ /* 0x000fe20003f06270 */
[----:B------:R-:W-:Y:S03]  /*3c30*/  BSSY.RECONVERGENT B2, `(.L_x_61) ;  /* 0x0000014000027945 */ /* 0x000fe60003800200 */
[----:B------:R-:W-:-:S13]  /*3c40*/  ISETP.NE.AND P0, PT, R25, RZ, !P0 ;  /* 0x000000ff1900720c */ /* 0x000fda0004705270 */
[----:B------:R-:W-:Y:S05]  /*3c50*/  @!P0 BRA `(.L_x_62) ;  /* 0x0000000000448947 */ /* 0x000fea0003800000 */
[----:B------:R-:W-:Y:S01]  /*3c60*/  UISETP.NE.AND UP0, UPT, UR8, URZ, UPT ;  /* 0x000000ff0800728c */ /* 0x000fe2000bf05270 */
[----:B------:R-:W-:Y:S01]  /*3c70*/  CS2R R4, SRZ ;  /* 0x0000000000047805 */ /* 0x000fe2000001ff00 */
[----:B------:R-:W0:Y:S01]  /*3c80*/  LDCU.64 UR12, c[0x0][0x398] ;  /* 0x00007300ff0c77ac */ /* 0x000e220008000a00 */
[----:B------:R-:W1:Y:S06]  /*3c90*/  LDCU.64 UR14, c[0x0][0x3a0] ;  /* 0x00007400ff0e77ac */ /* 0x000e6c0008000a00 */
[----:B------:R-:W-:Y:S05]  /*3ca0*/  BRA.U UP0, `(.L_x_63) ;  /* 0x0000000100087547 */ /* 0x000fea000b800000 */
[----:B------:R-:W2:Y:S02]  /*3cb0*/  LDC.64 R4, c[0x0][0x3e0] ;  /* 0x0000f800ff047b82 */ /* 0x000ea40000000a00 */
[----:B--2---:R-:W5:Y:S02]  /*3cc0*/  LDG.E.64 R4, desc[UR10][R4.64] ;  /* 0x0000000a04047981 */ /* 0x004f64000c1e1b00 */
.L_x_63:
        /* <DEDUP_REMOVED lines=10> */
.L_x_62:
[----:B------:R-:W-:Y:S05]  /*3d70*/  BSYNC.RECONVERGENT B2 ;  /* 0x0000000000027941 */ /* 0x000fea0003800200 */
.L_x_61:
[----:B------:R-:W-:Y:S01]  /*3d80*/  ISETP.GE.AND P0, PT, R27, R14, PT ;  /* 0x0000000e1b00720c */ /* 0x000fe20003f06270 */
[----:B------:R-:W-:Y:S03]  /*3d90*/  BSSY.RECONVERGENT B2, `(.L_x_64) ;  /* 0x0000014000027945 */ /* 0x000fe60003800200 */
[----:B------:R-:W-:-:S13]  /*3da0*/  ISETP.EQ.OR P0, PT, R22, RZ, P0 ;  /* 0x000000ff1600720c */ /* 0x000fda0000702670 */
        /* <DEDUP_REMOVED lines=8> */
.L_x_66:
        /* <DEDUP_REMOVED lines=10> */
.L_x_65:
[----:B------:R-:W-:Y:S05]  /*3ed0*/  BSYNC.RECONVERGENT B2 ;  /* 0x0000000000027941 */ /* 0x000fea0003800200 */
.L_x_64:
[----:B------:R-:W-:Y:S01]  /*3ee0*/  ISETP.GE.AND P0, PT, R23, R14, PT ;  /* 0x0000000e1700720c */ /* 0x000fe20003f06270 */
[----:B------:R-:W-:Y:S03]  /*3ef0*/  BSSY.RECONVERGENT B2, `(.L_x_67) ;  /* 0x0000014000027945 */ /* 0x000fe60003800200 */
[----:B------:R-:W-:-:S13]  /*3f00*/  ISETP.EQ.OR P0, PT, R20, RZ, P0 ;  /* 0x000000ff1400720c */ /* 0x000fda0000702670 */
        /* <DEDUP_REMOVED lines=8> */
.L_x_69:
        /* <DEDUP_REMOVED lines=10> */
.L_x_68:
[----:B------:R-:W-:Y:S05]  /*4030*/  BSYNC.RECONVERGENT B2 ;  /* 0x0000000000027941 */ /* 0x000fea0003800200 */
.L_x_67:
[----:B------:R-:W-:Y:S01]  /*4040*/  ISETP.GE.AND P0, PT, R19, R14, PT ;  /* 0x0000000e1300720c */ /* 0x000fe20003f06270 */
[----:B------:R-:W-:Y:S03]  /*4050*/  BSSY.RECONVERGENT B2, `(.L_x_70) ;  /* 0x0000014000027945 */ /* 0x000fe60003800200 */
[----:B------:R-:W-:-:S13]  /*4060*/  ISETP.EQ.OR P0, PT, R18, RZ, P0 ;  /* 0x000000ff1200720c */ /* 0x000fda0000702670 */
        /* <DEDUP_REMOVED lines=8> */
.L_x_72:
        /* <DEDUP_REMOVED lines=10> */
.L_x_71:
[----:B------:R-:W-:Y:S05]  /*4190*/  BSYNC.RECONVERGENT B2 ;  /* 0x0000000000027941 */ /* 0x000fea0003800200 */
.L_x_70:
[----:B------:R-:W-:-:S04]  /*41a0*/  ISETP.GE.AND P0, PT, R21, R14, PT ;  /* 0x0000000e1500720c */ /* 0x000fc80003f06270 */
[----:B------:R-:W-:-:S13]  /*41b0*/  ISETP.EQ.OR P0, PT, R0, RZ, P0 ;  /* 0x000000ff0000720c */ /* 0x000fda0000702670 */
[----:B------:R-:W-:Y:S05]  /*41c0*/  @P0 BRA `(.L_x_73) ;  /* 0x0000000800400947 */ /* 0x000fea0003800000 */
[----:B------:R-:W-:Y:S01]  /*41d0*/  UISETP.NE.AND UP0, UPT, UR8, URZ, UPT ;  /* 0x000000ff0800728c */ /* 0x000fe2000bf05270 */
[----:B0123--:R-:W-:Y:S01]  /*41e0*/  CS2R R2, SRZ ;  /* 0x0000000000027805 */ /* 0x00ffe2000001ff00 */
[----:B------:R-:W0:Y:S01]  /*41f0*/  LDCU.64 UR12, c[0x0][0x398] ;  /* 0x00007300ff0c77ac */ /* 0x000e220008000a00 */
[----:B------:R-:W1:Y:S06]  /*4200*/  LDCU.64 UR14, c[0x0][0x3a0] ;  /* 0x00007400ff0e77ac */ /* 0x000e6c0008000a00 */
[----:B------:R-:W-:Y:S05]  /*4210*/  BRA.U UP0, `(.L_x_74) ;  /* 0x0000000100087547 */ /* 0x000fea000b800000 */
[----:B------:R-:W2:Y:S02]  /*4220*/  LDC.64 R2, c[0x0][0x3e0] ;  /* 0x0000f800ff027b82 */ /* 0x000ea40000000a00 */
[----:B--2---:R-:W5:Y:S02]  /*4230*/  LDG.E.64 R2, desc[UR10][R2.64] ;  /* 0x0000000a02027981 */ /* 0x004f64000c1e1b00 */
.L_x_74:
        /* <DEDUP_REMOVED lines=9> */
[----:B------:R0:W-:Y:S01]  /*42d0*/  STG.E desc[UR10][R4.64], R17 ;  /* 0x0000001104007986 */ /* 0x0001e2000c10190a */
[----:B------:R-:W-:Y:S05]  /*42e0*/  BRA `(.L_x_73) ;  /* 0x0000000400f87947 */ /* 0x000fea0003800000 */
.L_x_60:
[----:B------:R-:W-:Y:S01]  /*42f0*/  BAR.SYNC.DEFER_BLOCKING 0x0 ;  /* 0x0000000000007b1d */ /* 0x000fe20000010000 */
[----:B------:R-:W-:Y:S02]  /*4300*/  ISETP.NE.AND P0, PT, R25, RZ, PT ;  /* 0x000000ff1900720c */ /* 0x000fe40003f05270 */
[----:B------:R-:W-:Y:S02]  /*4310*/  ISETP.NE.AND P1, PT, R22, RZ, PT ;  /* 0x000000ff1600720c */ /* 0x000fe40003f25270 */
[----:B------:R-:W-:Y:S01]  /*4320*/  ISETP.NE.AND P2, PT, R20, RZ, PT ;  /* 0x000000ff1400720c */ /* 0x000fe20003f45270 */
[----:B------:R-:W0:Y:S01]  /*4330*/  LDCU.64 UR12, c[0x0][0x398] ;  /* 0x00007300ff0c77ac */ /* 0x000e220008000a00 */
[----:B------:R-:W-:Y:S02]  /*4340*/  ISETP.NE.AND P3, PT, R18, RZ, PT ;  /* 0x000000ff1200720c */ /* 0x000fe40003f65270 */
[----:B------:R-:W-:Y:S01]  /*4350*/  ISETP.NE.AND P4, PT, R0, RZ, PT ;  /* 0x000000ff0000720c */ /* 0x000fe20003f85270 */
[----:B------:R-:W1:Y:S04]  /*4360*/  LDCU.64 UR16, c[0x0][0x398] ;  /* 0x00007300ff1077ac */ /* 0x000e680008000a00 */
[----:B------:R-:W-:Y:S01]  /*4370*/  @P0 LEA R0, R24, UR4, 0x3 ;  /* 0x0000000418000c11 */ /* 0x000fe2000f8e18ff */
[----:B------:R-:W2:Y:S01]  /*4380*/  LDCU.64 UR14, c[0x0][0x3a0] ;  /* 0x00007400ff0e77ac */ /* 0x000ea20008000a00 */
[----:B------:R-:W-:-:S02]  /*4390*/  @P1 LEA R27, R27, UR4, 0x3 ;  /* 0x000000041b1b1c11 */ /* 0x000fc4000f8e18ff */
[----:B------:R-:W-:Y:S01]  /*43a0*/  @P2 LEA R23, R23, UR4, 0x3 ;  /* 0x0000000417172c11 */ /* 0x000fe2000f8e18ff */
[----:B------:R-:W3:Y:S01]  /*43b0*/  LDCU.64 UR18, c[0x0][0x3a0] ;  /* 0x00007400ff1277ac */ /* 0x000ee20008000a00 */
[----:B------:R-:W-:Y:S02]  /*43c0*/  @P3 LEA R19, R19, UR4, 0x3 ;  /* 0x0000000413133c11 */ /* 0x000fe4000f8e18ff */
[----:B------:R-:W-:Y:S01]  /*43d0*/  @P4 LEA R21, R21, UR4, 0x3 ;  /* 0x0000000415154c11 */ /* 0x000fe2000f8e18ff */
[----:B------:R4:W-:Y:S01]  /*43e0*/  @P0 STS.64 [R0], R2 ;  /* 0x0000000200000388 */ /* 0x0009e20000000a00 */
[----:B------:R-:W-:-:S03]  /*43f0*/  ISETP.GE.U32.AND P0, PT, R15, R14, PT ;  /* 0x0000000e0f00720c */ /* 0x000fc60003f06070 */
[----:B------:R4:W-:Y:S04]  /*4400*/  @P1 STS.64 [R27], R8 ;  /* 0x000000081b001388 */ /* 0x0009e80000000a00 */
[----:B------:R4:W-:Y:S04]  /*4410*/  @P2 STS.64 [R23], R10 ;  /* 0x0000000a17002388 */ /* 0x0009e80000000a00 */
[----:B------:R4:W-:Y:S04]  /*4420*/  @P3 STS.64 [R19], R12 ;  /* 0x0000000c13003388 */ /* 0x0009e80000000a00 */
[----:B------:R4:W-:Y:S01]  /*4430*/  @P4 STS.64 [R21], R16 ;  /* 0x0000001015004388 */ /* 0x0009e20000000a00 */
[----:B------:R-:W-:Y:S06]  /*4440*/  BAR.SYNC.DEFER_BLOCKING 0x0 ;  /* 0x0000000000007b1d */ /* 0x000fec0000010000 */
[----:B0123--:R-:W-:Y:S05]  /*4450*/  @P0 BRA `(.L_x_73) ;  /* 0x00000004009c0947 */ /* 0x00ffea0003800000 */
[----:B------:R-:W-:Y:S01]  /*4460*/  IADD3 R5, PT, PT, R7, R5, R6 ;  /* 0x0000000507057210 */ /* 0x000fe20007ffe006 */
[----:B------:R-:W-:Y:S03]  /*4470*/  BSSY.RECONVERGENT B2, `(.L_x_75) ;  /* 0x0000022000027945 */ /* 0x000fe60003800200 */
[----:B------:R-:W-:-:S04]  /*4480*/  IADD3 R4, PT, PT, R5, UR7, R4 ;  /* 0x0000000705047c10 */ /* 0x000fc8000fffe004 */
[----:B----4-:R-:W-:-:S04]  /*4490*/  IADD3 R12, PT, PT, R4, -0x281, -R15 ;  /* 0xfffffd7f040c7810 */ /* 0x010fc80007ffe80f */
[----:B------:R-:W-:-:S04]  /*44a0*/  LOP3.LUT R0, R12, 0x180, RZ, 0xc0, !PT ;  /* 0x000001800c007812 */ /* 0x000fc800078ec0ff */
[----:B------:R-:W-:-:S13]  /*44b0*/  ISETP.NE.AND P0, PT, R0, 0x180, PT ;  /* 0x000001800000780c */ /* 0x000fda0003f05270 */
[----:B------:R-:W-:Y:S05]  /*44c0*/  @!P0 BRA `(.L_x_76) ;  /* 0x0000000000708947 */ /* 0x000fea0003800000 */
[----:B------:R-:W-:Y:S01]  /*44d0*/  LEA.HI R0, R12, 0x1, RZ, 0x19 ;  /* 0x000000010c007811 */ /* 0x000fe200078fc8ff */
[----:B------:R-:W-:Y:S01]  /*44e0*/  BSSY.RECONVERGENT B3, `(.L_x_76) ;  /* 0x000001a000037945 */ /* 0x000fe20003800200 */
[----:B------:R-:W-:Y:S01]  /*44f0*/  ISETP.NE.AND P2, PT, RZ, UR8, PT ;  /* 0x00000008ff007c0c */ /* 0x000fe2000bf45270 */
[----:B------:R-:W-:Y:S01]  /*4500*/  IMAD.MOV.U32 R9, RZ, RZ, RZ ;  /* 0x000000ffff097224 */ /* 0x000fe200078e00ff */
[----:B------:R-:W-:Y:S02]  /*4510*/  LOP3.LUT R0, R0, 0x3, RZ, 0xc0, !PT ;  /* 0x0000000300007812 */ /* 0x000fe400078ec0ff */
[----:B------:R-:W-:-:S03]  /*4520*/  LEA R8, R15, UR4, 0x3 ;  /* 0x000000040f087c11 */ /* 0x000fc6000f8e18ff */
[----:B------:R-:W-:-:S07]  /*4530*/  IMAD.MOV R0, RZ, RZ, -R0 ;  /* 0x000000ffff007224 */ /* 0x000fce00078e0a00 */
.L_x_77:
        /* <DEDUP_REMOVED lines=18> */
[----:B------:R-:W-:-:S06]  /*4660*/  IMAD.X R9, RZ, RZ, R9, P1 ;  /* 0x000000ffff097224 */ /* 0x000fcc00008e0609 */
[----:B------:R-:W-:Y:S05]  /*4670*/  @P0 BRA `(.L_x_77) ;  /* 0xfffffffc00b00947 */ /* 0x000fea000383ffff */
[----:B------:R-:W-:Y:S05]  /*4680*/  BSYNC.RECONVERGENT B3 ;  /* 0x0000000000037941 */ /* 0x000fea0003800200 */
.L_x_76:
[----:B------:R-:W-:Y:S05]  /*4690*/  BSYNC.RECONVERGENT B2 ;  /* 0x0000000000027941 */ /* 0x000fea0003800200 */
.L_x_75:
[----:B------:R-:W-:-:S13]  /*46a0*/  ISETP.GE.U32.AND P0, PT, R12, 0x180, PT ;  /* 0x000001800c00780c */ /* 0x000fda0003f06070 */
[----:B------:R-:W-:Y:S05]  /*46b0*/  @!P0 BRA `(.L_x_73) ;  /* 0x0000000400048947 */ /* 0x000fea0003800000 */
[----:B------:R-:W1:Y:S01]  /*46c0*/  S2UR UR6, SR_CgaCtaId ;  /* 0x00000000000679c3 */ /* 0x000e620000008800 */
[----:B------:R-:W-:Y:S01]  /*46d0*/  UMOV UR5, 0x400 ;  /* 0x0000040000057882 */ /* 0x000fe20000000000 */
[----:B------:R-:W-:Y:S01]  /*46e0*/  UISETP.NE.AND UP0, UPT, UR8, URZ, UPT ;  /* 0x000000ff0800728c */ /* 0x000fe2000bf05270 */
[----:B0-----:R-:W-:-:S04]  /*46f0*/  IMAD.WIDE.U32 R2, R15, 0x4, RZ ;  /* 0x000000040f027825 */ /* 0x001fc800078e00ff */
[----:B------:R-:W-:Y:S01]  /*4700*/  IMAD.MOV.U32 R0, RZ, RZ, R2 ;  /* 0x000000ffff007224 */ /* 0x000fe200078e0002 */
[----:B------:R-:W-:Y:S01]  /*4710*/  PLOP3.LUT P0, PT, PT, PT, UP0, 0x80, 0x8 ;  /* 0x000000000008781c */ /* 0x000fe20003f0f008 */
[----:B-1----:R-:W-:-:S06]  /*4720*/  ULEA UR5, UR6, UR5, 0x18 ;  /* 0x0000000506057291 */ /* 0x002fcc000f8ec0ff */
[----:B------:R-:W-:-:S05]  /*4730*/  LEA R4, R15, UR5, 0x3 ;  /* 0x000000050f047c11 */ /* 0x000fca000f8e18ff */
[----:B------:R-:W-:-:S07]  /*4740*/  VIADD R2, R4, 0x800 ;  /* 0x0000080004027836 */ /* 0x000fce0000000000 */
.L_x_78:
        /* <DEDUP_REMOVED lines=56> */
.L_x_73:
[----:B------:R-:W-:Y:S05]  /*4ad0*/  BSYNC.RECONVERGENT B0 ;  /* 0x0000000000007941 */ /* 0x000fea0003800200 */
.L_x_59:
[----:B------:R-:W-:Y:S05]  /*4ae0*/  BRA `(.L_x_79) ;  /* 0x0000002000647947 */ /* 0x000fea0003800000 */
.L_x_58:
[----:B------:R-:W0:Y:S01]  /*4af0*/  S2R R2, SR_TID.X ;  /* 0x0000000000027919 */ /* 0x000e220000002100 */
[----:B------:R-:W1:Y:S01]  /*4b00*/  LDCU.U8 UR6, c[0x0][0x3c8] ;  /* 0x00007900ff0677ac */ /* 0x000e620008000000 */
[----:B------:R-:W-:Y:S02]  /*4b10*/  SHF.R.S32.HI R3, RZ, 0x1f, R0 ;  /* 0x0000001fff037819 */ /* 0x000fe40000011400 */
[----:B------:R-:W-:Y:S02]  /*4b20*/  CS2R R20, SRZ ;  /* 0x0000000000147805 */ /* 0x000fe4000001ff00 */
        /* <DEDUP_REMOVED lines=13> */
[----:B------:R-:W-:Y:S01]  /*4c00*/  IADD3.X R6, PT, PT, RZ, UR5, R3, P0, P1 ;  /* 0x00000005ff067c10 */ /* 0x000fe200087e2403 */
[C---:B------:R-:W-:Y:S01]  /*4c10*/  IMAD.SHL.U32 R3, R5.reuse, 0x4, RZ ;  /* 0x0000000405037824 */ /* 0x040fe200078e00ff */
[----:B------:R-:W-:Y:S01]  /*4c20*/  ISETP.GE.AND P2, PT, R8, R37, PT ;  /* 0x000000250800720c */ /* 0x000fe20003f46270 */
[----:B------:R-:W-:Y:S01]  /*4c30*/  VIADD R8, R4, 0x3 ;  /* 0x0000000304087836 */ /* 0x000fe20000000000 */
[----:B------:R-:W-:-:S02]  /*4c40*/  SHF.L.U64.HI R6, R5, 0x2, R6 ;  /* 0x0000000205067819 */ /* 0x000fc40000010206 */
[C---:B---3--:R-:W-:Y:S02]  /*4c50*/  IADD3 R12, P6, PT, R3.reuse, UR14, RZ ;  /* 0x0000000e030c7c10 */ /* 0x048fe4000ffde0ff */
[----:B------:R-:W-:Y:S02]  /*4c60*/  IADD3 R4, P3, PT, R3, UR12, RZ ;  /* 0x0000000c03047c10 */ /* 0x000fe4000ff7e0ff */
[----:B------:R-:W-:Y:S02]  /*4c70*/  IADD3.X R13, PT, PT, R6, UR15, RZ, P6, !PT ;  /* 0x0000000f060d7c10 */ /* 0x000fe4000b7fe4ff */
[-C--:B------:R-:W-:Y:S02]  /*4c80*/  ISETP.GE.AND P0, PT, R8, R37.reuse, PT ;  /* 0x000000250800720c */ /* 0x080fe40003f06270 */
[----:B------:R-:W-:Y:S02]  /*4c90*/  CS2R R16, SRZ ;  /* 0x0000000000107805 */ /* 0x000fe4000001ff00 */
[----:B------:R-:W-:Y:S01]  /*4ca0*/  IADD3.X R5, PT, PT, R6, UR13, RZ, P3, !PT ;  /* 0x0000000d06057c10 */ /* 0x000fe20009ffe4ff */
[----:B------:R-:W2:Y:S01]  /*4cb0*/  @!P5 LDG.E R21, desc[UR10][R12.64] ;  /* 0x0000000a0c15d981 */ /* 0x000ea2000c1e1900 */
[----:B------:R-:W-:-:S02]  /*4cc0*/  ISETP.GE.AND P1, PT, R10, R37, PT ;  /* 0x000000250a00720c */ /* 0x000fc40003f26270 */
[----:B------:R-:W-:Y:S01]  /*4cd0*/  CS2R R10, SRZ ;  /* 0x00000000000a7805 */ /* 0x000fe2000001ff00 */
[----:B------:R-:W3:Y:S01]  /*4ce0*/  @!P4 LDG.E R19, desc[UR10][R12.64+0x4] ;  /* 0x0000040a0c13c981 */ /* 0x000ee2000c1e1900 */
[----:B------:R-:W-:-:S03]  /*4cf0*/  CS2R R8, SRZ ;  /* 0x0000000000087805 */ /* 0x000fc6000001ff00 */
[----:B------:R-:W4:Y:S04]  /*4d00*/  @!P5 LDG.E R20, desc[UR10][R4.64] ;  /* 0x0000000a0414d981 */ /* 0x000f28000c1e1900 */
[----:B------:R-:W5:Y:S04]  /*4d10*/  @!P4 LDG.E R18, desc[UR10][R4.64+0x4] ;  /* 0x0000040a0412c981 */ /* 0x000f68000c1e1900 */
[----:B------:R-:W5:Y:S04]  /*4d20*/  @!P2 LDG.E R17, desc[UR10][R12.64+0x8] ;  /* 0x0000080a0c11a981 */ /* 0x000f68000c1e1900 */
[----:B------:R-:W5:Y:S04]  /*4d30*/  @!P0 LDG.E R11, desc[UR10][R12.64+0xc] ;  /* 0x00000c0a0c0b8981 */ /* 0x000f68000c1e1900 */
[----:B------:R-:W5:Y:S04]  /*4d40*/  @!P2 LDG.E R16, desc[UR10][R4.64+0x8] ;  /* 0x0000080a0410a981 */ /* 0x000f68000c1e1900 */
[----:B------:R-:W5:Y:S04]  /*4d50*/  @!P1 LDG.E R9, desc[UR10][R12.64+0x10] ;  /* 0x0000100a0c099981 */ /* 0x000f68000c1e1900 */
[----:B------:R-:W5:Y:S04]  /*4d60*/  @!P0 LDG.E R10, desc[UR10][R4.64+0xc] ;  /* 0x00000c0a040a8981 */ /* 0x000f68000c1e1900 */
[----:B------:R0:W5:Y:S01]  /*4d70*/  @!P1 LDG.E R8, desc[UR10][R4.64+0x10] ;  /* 0x0000100a04089981 */ /* 0x000162000c1e1900 */
[----:B------:R-:W-:-:S02]  /*4d80*/  IMAD.MOV.U32 R6, RZ, RZ, 0x1 ;  /* 0x00000001ff067424 */ /* 0x000fc400078e00ff */
[----:B0-----:R-:W-:Y:S02]  /*4d90*/  IMAD.MOV.U32 R4, RZ, RZ, 0x1 ;  /* 0x00000001ff047424 */ /* 0x001fe400078e00ff */
[----:B------:R-:W-:Y:S02]  /*4da0*/  IMAD.MOV.U32 R5, RZ, RZ, 0x1 ;  /* 0x00000001ff057424 */ /* 0x000fe400078e00ff */
[----:B------:R-:W-:Y:S01]  /*4db0*/  IMAD.MOV.U32 R33, RZ, RZ, 0x1 ;  /* 0x00000001ff217424 */ /* 0x000fe200078e00ff */
[----:B------:R-:W0:Y:S01]  /*4dc0*/  S2R R26, SR_LANEID ;  /* 0x00000000001a7919 */ /* 0x000e220000000000 */
[----:B------:R-:W1:Y:S01]  /*4dd0*/  S2UR UR5, SR_CgaCtaId ;  /* 0x00000000000579c3 */ /* 0x000e620000008800 */
[----:B------:R-:W-:Y:S01]  /*4de0*/  UMOV UR4, 0x400 ;  /* 0x0000040000047882 */ /* 0x000fe20000000000 */
[----:B------:R-:W-:Y:S01]  /*4df0*/  SHF.R.U32.HI R24, RZ, 0x5, R2 ;  /* 0x00000005ff187819 */ /* 0x000fe20000011602 */
[----:B-1----:R-:W-:-:S05]  /*4e00*/  ULEA UR4, UR5, UR4, 0x18 ;  /* 0x0000000405047291 */ /* 0x002fca000f8ec0ff */
[----:B------:R-:W-:Y:S01]  /*4e10*/  BAR.SYNC.DEFER_BLOCKING 0x0 ;  /* 0x0000000000007b1d */ /* 0x000fe20000010000 */
[----:B--2---:R-:W-:Y:S01]  /*4e20*/  @!P5 FMUL R3, R21, R21 ;  /* 0x000000151503d220 */ /* 0x004fe20000400000 */
[----:B---3--:R-:W-:-:S03]  /*4e30*/  @!P4 FMUL R15, R19, R19 ;  /* 0x00000013130fc220 */ /* 0x008fc60000400000 */
[----:B----4-:R-:W-:Y:S01]  /*4e40*/  @!P5 FFMA R3, R20, R20, R3 ;  /* 0x000000141403d223 */ /* 0x010fe20000000003 */
[----:B-----5:R-:W-:Y:S01]  /*4e50*/  @!P4 FFMA R15, R18, R18, R15 ;  /* 0x00000012120fc223 */ /* 0x020fe2000000000f */
[----:B------:R-:W-:-:S03]  /*4e60*/  @!P2 FMUL R23, R17, R17 ;  /* 0x000000111117a220 */ /* 0x000fc60000400000 */
[----:B------:R-:W-:Y:S02]  /*4e70*/  @!P5 FSETP.GT.AND P6, PT, R3, 1, PT ;  /* 0x3f8000000300d80b */ /* 0x000fe40003fc4000 */
[----:B------:R-:W-:Y:S01]  /*4e80*/  @!P4 FSETP.GT.AND P3, PT, R15, 1, PT ;  /* 0x3f8000000f00c80b */ /* 0x000fe20003f64000 */
[----:B------:R-:W-:Y:S01]  /*4e90*/  @!P0 FMUL R13, R11, R11 ;  /* 0x0000000b0b0d8220 */ /* 0x000fe20000400000 */
[----:B------:R-:W-:Y:S02]  /*4ea0*/  IMAD.MOV.U32 R3, RZ, RZ, 0x1 ;  /* 0x00000001ff037424 */ /* 0x000fe400078e00ff */
[----:B------:R-:W-:Y:S01]  /*4eb0*/  @!P2 FFMA R23, R16, R16, R23 ;  /* 0x000000101017a223 */ /* 0x000fe20000000017 */
[----:B------:R-:W-:Y:S02]  /*4ec0*/  @!P5 SEL R3, RZ, 0x1, P6 ;  /* 0x00000001ff03d807 */ /* 0x000fe40003000000 */
[----:B------:R-:W-:Y:S01]  /*4ed0*/  @!P4 SEL R4, RZ, 0x1, P3 ;  /* 0x00000001ff04c807 */ /* 0x000fe20001800000 */
[----:B------:R-:W-:Y:S01]  /*4ee0*/  @!P1 FMUL R15, R9, R9 ;  /* 0x00000009090f9220 */ /* 0x000fe20000400000 */
        /* <DEDUP_REMOVED lines=12> */
[----:B------:R-:W1:Y:S02]  /*4fb0*/  SHFL.UP P0, R12, R27, 0x1, RZ ;  /* 0x042000001b0c7989 */ /* 0x000e6400000000ff */
[----:B-1----:R-:W-:-:S05]  /*4fc0*/  @P0 IMAD.IADD R12, R27, 0x1, R12 ;  /* 0x000000011b0c0824 */ /* 0x002fca00078e020c */
[----:B------:R-:W1:Y:S02]  /*4fd0*/  SHFL.UP P0, R13, R12, 0x2, RZ ;  /* 0x044000000c0d7989 */ /* 0x000e6400000000ff */
[----:B-1----:R-:W-:-:S05]  /*4fe0*/  @P0 IMAD.IADD R13, R12, 0x1, R13 ;  /* 0x000000010c0d0824 */ /* 0x002fca00078e020d */
[----:B------:R-:W1:Y:S02]  /*4ff0*/  SHFL.UP P0, R14, R13, 0x4, RZ ;  /* 0x048000000d0e7989 */ /* 0x000e6400000000ff */
[----:B-1----:R-:W-:-:S05]  /*5000*/  @P0 IMAD.IADD R14, R13, 0x1, R14 ;  /* 0x000000010d0e0824 */ /* 0x002fca00078e020e */
[----:B------:R-:W1:Y:S01]  /*5010*/  SHFL.UP P0, R23, R14, 0x8, RZ ;  /* 0x050000000e177989 */ /* 0x000e6200000000ff */
[----:B0-----:R-:W-:Y:S01]  /*5020*/  ISETP.NE.AND P1, PT, R26, 0x1f, PT ;  /* 0x0000001f1a00780c */ /* 0x001fe20003f25270 */
[----:B-1----:R-:W-:-:S05]  /*5030*/  @P0 IMAD.IADD R23, R14, 0x1, R23 ;  /* 0x000000010e170824 */ /* 0x002fca00078e0217 */
        /* <DEDUP_REMOVED lines=13> */
[----:B------:R-:W-:Y:S02]  /*5110*/  SEL R12, R14, R12, !P1 ;  /* 0x0000000c0e0c7207 */ /* 0x000fe40004800000 */
[C---:B------:R-:W-:Y:S02]  /*5120*/  ISETP.GT.U32.AND P1, PT, R2.reuse, 0x1f, PT ;  /* 0x0000001f0200780c */ /* 0x040fe40003f24070 */
[----:B------:R-:W-:Y:S02]  /*5130*/  SEL R23, R13, RZ, P2 ;  /* 0x000000ff0d177207 */ /* 0x000fe40001000000 */
[----:B------:R-:W-:-:S03]  /*5140*/  ISETP.GE.U32.AND P0, PT, R2, 0x20, PT ;  /* 0x000000200200780c */ /* 0x000fc60003f06070 */
[----:B------:R-:W-:Y:S02]  /*5150*/  IMAD.IADD R22, R12, 0x1, R23 ;  /* 0x000000010c167824 */ /* 0x000fe400078e0217 */
[----:B------:R-:W-:-:S03]  /*5160*/  IMAD.IADD R15, R15, 0x1, R14 ;  /* 0x000000010f0f7824 */ /* 0x000fc600078e020e */
[----:B------:R-:W-:Y:S01]  /*5170*/  SEL R36, R13, R22, !P0 ;  /* 0x000000160d247207 */ /* 0x000fe20004000000 */
[----:B------:R-:W-:Y:S06]  /*5180*/  @P1 BRA `(.L_x_80) ;  /* 0x0000000800701947 */ /* 0x000fec0003800000 */
[----:B------:R-:W0:Y:S01]  /*5190*/  LDC.64 R12, c[0x0][0x3b0] ;  /* 0x0000ec00ff0c7b82 */ /* 0x000e220000000a00 */
[----:B------:R-:W-:-:S07]  /*51a0*/  ISETP.NE.AND P2, PT, R2, RZ, PT ;  /* 0x000000ff0200720c */ /* 0x000fce0003f45270 */
[----:B------:R-:W1:Y:S06]  /*51b0*/  LDC R22, c[0x0][0x370] ;  /* 0x0000dc00ff167b82 */ /* 0x000e6c0000000800 */
[----:B------:R-:W-:Y:S01]  /*51c0*/  @!P2 IMAD.MOV.U32 R14, RZ, RZ, 0x64 ;  /* 0x00000064ff0ea424 */ /* 0x000fe200078e00ff */
[----:B------:R2:W-:Y:S01]  /*51d0*/  @!P2 STS [UR4+0x2c], R15 ;  /* 0x00002c0fff00a988 */ /* 0x0005e20008000804 */
[----:B0-----:R-:W-:Y:S01]  /*51e0*/  IMAD.WIDE R34, R7, 0x8, R12 ;  /* 0x0000000807227825 */ /* 0x001fe200078e020c */
[----:B------:R-:W-:Y:S06]  /*51f0*/  @!P2 MEMBAR.ALL.GPU ;  /* 0x000000000000a992 */ /* 0x000fec000000a000 */
[----:B------:R-:W-:-:S00]  /*5200*/  @!P2 ERRBAR ;  /* 0x000000000000a9ab */ /* 0x000fc00000000000 */
[----:B------:R-:W-:Y:S06]  /*5210*/  @!P2 CGAERRBAR ;  /* 0x000000000000a5ab */ /* 0x000fec0000000000 */
[----:B------:R2:W-:Y:S01]  /*5220*/  @!P2 ST.E.64.STRONG.GPU desc[UR10][R34.64+0x100], R14 ;  /* 0x0001000e2200a985 */ /* 0x0005e2000c10fb0a */
[----:B-1----:R-:W-:Y:S02]  /*5230*/  ISETP.GT.U32.AND P1, PT, R22, 0x1f3, PT ;  /* 0x000001f31600780c */ /* 0x002fe40003f24070 */
[----:B------:R-:W-:-:S05]  /*5240*/  LOP3.LUT R22, RZ, R2, RZ, 0x33, !PT ;  /* 0x00000002ff167212 */ /* 0x000fca00078e33ff */
[----:B------:R-:W-:-:S06]  /*5250*/  IMAD.IADD R7, R7, 0x1, R22 ;  /* 0x0000000107077824 */ /* 0x000fcc00078e0216 */
[----:B--2---:R-:W-:Y:S05]  /*5260*/  @P1 BRA `(.L_x_81) ;  /* 0x0000000000081947 */ /* 0x004fea0003800000 */
[----:B------:R0:W-:Y:S06]  /*5270*/  MEMBAR.SC.CTA ;  /* 0x0000000000007992 */ /* 0x0001ec0000000000 */
[----:B0-----:R-:W-:Y:S05]  /*5280*/  BRA `(.L_x_82) ;  /* 0x0000000000087947 */ /* 0x001fea0003800000 */
.L_x_81:
[----:B------:R-:W-:Y:S05]  /*5290*/  NANOSLEEP 0x1c2 ;  /* 0x000001c20000795d */ /* 0x000fea0003800000 */
[----:B------:R-:W-:Y:S01]  /*52a0*/  NOP ;  /* 0x0000000000007918 */ /* 0x000fe20000000000 */
.L_x_82:
[----:B------:R-:W-:-:S05]  /*52b0*/  IMAD.WIDE R12, R7, 0x8, R12 ;  /* 0x00000008070c7825 */ /* 0x000fca00078e020c */
[----:B------:R-:W2:Y:S04]  /*52c0*/  LD.E.64.STRONG.GPU R24, desc[UR10][R12.64+0x100] ;  /* 0x0001000a0c187980 */ /* 0x000ea8000c10fb00 */
[----:B--2---:R-:W-:Y:S01]  /*52d0*/  CCTL.IVALL ;  /* 0x00000000ff00798f */ /* 0x004fe20002000000 */
[----:B------:R-:W-:Y:S01]  /*52e0*/  UMOV UR5, 0xffffffff ;  /* 0xffffffff00057882 */ /* 0x000fe20000000000 */
[----:B------:R-:W-:Y:S02]  /*52f0*/  ISETP.NE.AND P0, PT, R24, 0x63, PT ;  /* 0x000000631800780c */ /* 0x000fe40003f05270 */
[----:B------:R-:W-:Y:S11]  /*5300*/  BRA.DIV UR5, `(.L_x_83) ;  /* 0x0000002605507947 */ /* 0x000ff6000b800000 */
[----:B------:R-:W-:-:S13]  /*5310*/  VOTE.ANY P0, !P0 ;  /* 0x0000000000ff7806 */ /* 0x000fda0004000100 */
.L_x_152:
[----:B------:R-:W-:Y:S05]  /*5320*/  @!P0 BRA `(.L_x_84) ;  /* 0x0000000000348947 */ /* 0x000fea0003800000 */
.L_x_88:
[----:B------:R-:W-:Y:S05]  /*5330*/  YIELD ;  /* 0x0000000000007946 */ /* 0x000fea0003800000 */
[----:B------:R-:W-:Y:S05]  /*5340*/  @P1 BRA `(.L_x_85) ;  /* 0x0000000000081947 */ /* 0x000fea0003800000 */
[----:B------:R0:W-:Y:S06]  /*5350*/  MEMBAR.SC.CTA ;  /* 0x0000000000007992 */ /* 0x0001ec0000000000 */
[----:B0-----:R-:W-:Y:S05]  /*5360*/  BRA `(.L_x_86) ;  /* 0x0000000000087947 */ /* 0x001fea0003800000 */
.L_x_85:
[----:B------:R-:W-:Y:S05]  /*5370*/  NANOSLEEP 0x15e ;  /* 0x0000015e0000795d */ /* 0x000fea0003800000 */
[----:B------:R-:W-:Y:S01]  /*5380*/  NOP ;  /* 0x0000000000007918 */ /* 0x000fe20000000000 */
.L_x_86:
[----:B------:R-:W2:Y:S04]  /*5390*/  LD.E.64.STRONG.GPU R24, desc[UR10][R12.64+0x100] ;  /* 0x0001000a0c187980 */ /* 0x000ea8000c10fb00 */
[----:B--2---:R-:W-:Y:S01]  /*53a0*/  CCTL.IVALL ;  /* 0x00000000ff00798f */ /* 0x004fe20002000000 */
[----:B------:R-:W-:Y:S01]  /*53b0*/  UMOV UR5, 0xffffffff ;  /* 0xffffffff00057882 */ /* 0x000fe20000000000 */
[----:B------:R-:W-:Y:S02]  /*53c0*/  ISETP.NE.AND P0, PT, R24, 0x63, PT ;  /* 0x000000631800780c */ /* 0x000fe40003f05270 */
[----:B------:R-:W-:Y:S11]  /*53d0*/  BRA.DIV UR5, `(.L_x_87) ;  /* 0x00000026053c7947 */ /* 0x000ff6000b800000 */
[----:B------:R-:W-:-:S13]  /*53e0*/  VOTE.ANY P0, !P0 ;  /* 0x0000000000ff7806 */ /* 0x000fda0004000100 */
.L_x_155:
[----:B------:R-:W-:Y:S05]  /*53f0*/  @P0 BRA `(.L_x_88) ;  /* 0xfffffffc00cc0947 */ /* 0x000fea000383ffff */
.L_x_84:
        /* <DEDUP_REMOVED lines=10> */
[----:B------:R-:W-:-:S06]  /*54a0*/  LOP3.LUT R27, R29, R12, RZ, 0xc, !PT ;  /* 0x0000000c1d1b7212 */ /* 0x000fcc00078e0cff */
[----:B------:R-:W0:Y:S02]  /*54b0*/  POPC R27, R27 ;  /* 0x0000001b001b7309 */ /* 0x000e240000000000 */
[----:B0-----:R-:W0:Y:S01]  /*54c0*/  SHFL.DOWN PT, R31, R25, 0x1, R27 ;  /* 0x08200000191f7989 */ /* 0x001e2200000e001b */
[----:B------:R-:W-:-:S04]  /*54d0*/  ISETP.GE.AND P0, PT, R32, R27, PT ;  /* 0x0000001b2000720c */ /* 0x000fc80003f06270 */
[----:B0-----:R-:W-:-:S05]  /*54e0*/  SEL R12, R31, RZ, !P0 ;  /* 0x000000ff1f0c7207 */ /* 0x001fca0004000000 */
[----:B------:R-:W-:Y:S02]  /*54f0*/  IMAD.IADD R14, R12, 0x1, R25 ;  /* 0x000000010c0e7824 */ /* 0x000fe400078e0219 */
[----:B------:R-:W-:-:S03]  /*5500*/  VIADD R12, R32, 0x2 ;  /* 0x00000002200c7836 */ /* 0x000fc60000000000 */
[----:B------:R-:W0:Y:S02]  /*5510*/  SHFL.DOWN PT, R31, R14, 0x2, R27 ;  /* 0x084000000e1f7989 */ /* 0x000e2400000e001b */
[----:B------:R-:W-:-:S04]  /*5520*/  ISETP.GT.AND P0, PT, R12, R27, PT ;  /* 0x0000001b0c00720c */ /* 0x000fc80003f04270 */
        /* <DEDUP_REMOVED lines=20> */
.L_x_164:
[----:B------:R-:W-:Y:S05]  /*5670*/  @!P0 BRA `(.L_x_90) ;  /* 0x0000000000e88947 */ /* 0x000fea0003800000 */
.L_x_98:
        /* <DEDUP_REMOVED lines=10> */
.L_x_167:
[----:B------:R-:W-:Y:S05]  /*5720*/  @!P0 BRA `(.L_x_92) ;  /* 0x0000000000348947 */ /* 0x000fea0003800000 */
.L_x_96:
[----:B------:R-:W-:Y:S05]  /*5730*/  YIELD ;  /* 0x0000000000007946 */ /* 0x000fea0003800000 */
[----:B------:R-:W-:Y:S05]  /*5740*/  @P1 BRA `(.L_x_93) ;  /* 0x0000000000081947 */ /* 0x000fea0003800000 */
[----:B------:R0:W-:Y:S06]  /*5750*/  MEMBAR.SC.CTA ;  /* 0x0000000000007992 */ /* 0x0001ec0000000000 */
[----:B0-----:R-:W-:Y:S05]  /*5760*/  BRA `(.L_x_94) ;  /* 0x0000000000087947 */ /* 0x001fea0003800000 */
.L_x_93:
[----:B------:R-:W-:Y:S05]  /*5770*/  NANOSLEEP 0x15e ;  /* 0x0000015e0000795d */ /* 0x000fea0003800000 */
[----:B------:R-:W-:Y:S01]  /*5780*/  NOP ;  /* 0x0000000000007918 */ /* 0x000fe20000000000 */
.L_x_94:
[----:B------:R-:W2:Y:S04]  /*5790*/  LD.E.64.STRONG.GPU R24, desc[UR10][R22.64+-0x100] ;  /* 0xffff000a16187980 */ /* 0x000ea8000c10fb00 */
[----:B--2---:R-:W-:Y:S01]  /*57a0*/  CCTL.IVALL ;  /* 0x00000000ff00798f */ /* 0x004fe20002000000 */
[----:B------:R-:W-:Y:S01]  /*57b0*/  UMOV UR5, 0xffffffff ;  /* 0xffffffff00057882 */ /* 0x000fe20000000000 */
[----:B------:R-:W-:Y:S02]  /*57c0*/  ISETP.NE.AND P0, PT, R24, 0x63, PT ;  /* 0x000000631800780c */ /* 0x000fe40003f05270 */
[----:B------:R-:W-:Y:S11]  /*57d0*/  BRA.DIV UR5, `(.L_x_95) ;  /* 0x0000002605887947 */ /* 0x000ff6000b800000 */
[----:B------:R-:W-:-:S13]  /*57e0*/  VOTE.ANY P0, !P0 ;  /* 0x0000000000ff7806 */ /* 0x000fda0004000100 */
.L_x_170:
[----:B------:R-:W-:Y:S05]  /*57f0*/  @P0 BRA `(.L_x_96) ;  /* 0xfffffffc00cc0947 */ /* 0x000fea000383ffff */
.L_x_92:
        /* <DEDUP_REMOVED lines=33> */
.L_x_179:
[----:B------:R-:W-:Y:S05]  /*5a10*/  @P0 BRA `(.L_x_98) ;  /* 0xfffffffc00180947 */ /* 0x000fea000383ffff */
.L_x_90:
        /* <DEDUP_REMOVED lines=19> */
.L_x_80:
[----:B--2---:R-:W-:Y:S01]  /*5b50*/  IMAD.IADD R24, R4, 0x1, R3 ;  /* 0x0000000104187824 */ /* 0x004fe200078e0203 */
[----:B------:R-:W-:Y:S05]  /*5b60*/  WARPSYNC.ALL ;  /* 0x0000000000007948 */ /* 0x000fea0003800000 */
[----:B------:R-:W-:-:S04]  /*5b70*/  IMAD.IADD R26, R24, 0x1, R5 ;  /* 0x00000001181a7824 */ /* 0x000fc800078e0205 */
[----:B------:R-:W-:Y:S01]  /*5b80*/  IMAD.IADD R28, R26, 0x1, R6 ;  /* 0x000000011a1c7824 */ /* 0x000fe200078e0206 */
[----:B------:R-:W0:Y:S08]  /*5b90*/  S2UR UR5, SR_CgaCtaId ;  /* 0x00000000000579c3 */ /* 0x000e300000008800 */
[----:B------:R-:W-:Y:S01]  /*5ba0*/  BAR.SYNC.DEFER_BLOCKING 0x0 ;  /* 0x0000000000007b1d */ /* 0x000fe20000010000 */
[----:B------:R-:W-:-:S02]  /*5bb0*/  ISETP.NE.AND P0, PT, R2, RZ, PT ;  /* 0x000000ff0200720c */ /* 0x000fc40003f05270 */
[----:B------:R-:W-:-:S03]  /*5bc0*/  IADD3 R37, PT, PT, -R37, 0x280, RZ ;  /* 0x0000028025257810 */ /* 0x000fc60007ffe1ff */
[----:B------:R-:W-:Y:S02]  /*5bd0*/  UMOV UR4, 0x400 ;  /* 0x0000040000047882 */ /* 0x000fe40000000000 */
[----:B0-----:R-:W-:-:S09]  /*5be0*/  ULEA UR4, UR5, UR4, 0x18 ;  /* 0x0000000405047291 */ /* 0x001fd2000f8ec0ff */
[----:B------:R-:W0:Y:S04]  /*5bf0*/  LDS R7, [UR4+0x14] ;  /* 0x00001404ff077984 */ /* 0x000e280008000800 */
[----:B------:R-:W1:Y:S01]  /*5c00*/  LDS.128 R12, [UR4+0x20] ;  /* 0x00002004ff0c7984 */ /* 0x000e620008000c00 */
[----:B0-----:R-:W-:Y:S01]  /*5c10*/  SEL R23, R7, RZ, P0 ;  /* 0x000000ff07177207 */ /* 0x001fe20000000000 */
[----:B-1----:R-:W-:-:S04]  /*5c20*/  IMAD.IADD R7, R15, 0x1, -R37 ;  /* 0x000000010f077824 */ /* 0x002fc800078e0a25 */
[----:B------:R-:W-:Y:S02]  /*5c30*/  IMAD.IADD R25, R23, 0x1, R22 ;  /* 0x0000000117197824 */ /* 0x000fe400078e0216 */
[----:B------:R-:W-:Y:S01]  /*5c40*/  IMAD.IADD R14, R14, 0x1, -R37 ;  /* 0x000000010e0e7824 */ /* 0x000fe200078e0a25 */
[----:B------:R-:W-:Y:S01]  /*5c50*/  ISETP.GT.AND P0, PT, R7, 0x80, PT ;  /* 0x000000800700780c */ /* 0x000fe20003f04270 */
[--C-:B------:R-:W-:Y:S02]  /*5c60*/  IMAD.IADD R23, R24, 0x1, R25.reuse ;  /* 0x0000000118177824 */ /* 0x100fe400078e0219 */
[--C-:B------:R-:W-:Y:S02]  /*5c70*/  IMAD.IADD R22, R26, 0x1, R25.reuse ;  /* 0x000000011a167824 */ /* 0x100fe400078e0219 */
[----:B------:R-:W-:Y:S02]  /*5c80*/  IMAD.IADD R12, R28, 0x1, R25 ;  /* 0x000000011c0c7824 */ /* 0x000fe400078e0219 */
[----:B------:R-:W-:-:S06]  /*5c90*/  IMAD.IADD R24, R25, 0x1, R3 ;  /* 0x0000000119187824 */ /* 0x000fcc00078e0203 */
[----:B------:R-:W-:Y:S05]  /*5ca0*/  @P0 BRA `(.L_x_99) ;  /* 0x0000000400b80947 */ /* 0x000fea0003800000 */
[----:B------:R-:W-:Y:S01]  /*5cb0*/  ISETP.GE.AND P0, PT, R25, R14, PT ;  /* 0x0000000e1900720c */ /* 0x000fe20003f06270 */
[----:B------:R-:W0:Y:S01]  /*5cc0*/  LDCU.U8 UR5, c[0x0][0x3c8] ;  /* 0x00007900ff0577ac */ /* 0x000e220008000000 */
[----:B------:R-:W-:Y:S02]  /*5cd0*/  BSSY.RECONVERGENT B0, `(.L_x_100) ;  /* 0x0000014000007945 */ /* 0x000fe40003800200 */
[----:B------:R-:W-:-:S13]  /*5ce0*/  ISETP.NE.AND P0, PT, R3, RZ, !P0 ;  /* 0x000000ff0300720c */ /* 0x000fda0004705270 */
[----:B------:R-:W-:Y:S05]  /*5cf0*/  @!P0 BRA `(.L_x_101) ;  /* 0x0000000000448947 */ /* 0x000fea0003800000 */
[----:B0-----:R-:W-:Y:S01]  /*5d00*/  UISETP.NE.AND UP0, UPT, UR5, URZ, UPT ;  /* 0x000000ff0500728c */ /* 0x001fe2000bf05270 */
[----:B------:R-:W-:Y:S01]  /*5d10*/  CS2R R2, SRZ ;  /* 0x0000000000027805 */ /* 0x000fe2000001ff00 */
[----:B------:R-:W0:Y:S01]  /*5d20*/  LDCU.64 UR8, c[0x0][0x398] ;  /* 0x00007300ff0877ac */ /* 0x000e220008000a00 */
[----:B------:R-:W1:Y:S06]  /*5d30*/  LDCU.64 UR12, c[0x0][0x3a0] ;  /* 0x00007400ff0c77ac */ /* 0x000e6c0008000a00 */
[----:B------:R-:W-:Y:S05]  /*5d40*/  BRA.U UP0, `(.L_x_102) ;  /* 0x0000000100087547 */ /* 0x000fea000b800000 */
[----:B------:R-:W2:Y:S02]  /*5d50*/  LDC.64 R2, c[0x0][0x3e0] ;  /* 0x0000f800ff027b82 */ /* 0x000ea40000000a00 */
[----:B--2---:R-:W5:Y:S02]  /*5d60*/  LDG.E.64 R2, desc[UR10][R2.64] ;  /* 0x0000000a02027981 */ /* 0x004f64000c1e1b00 */
.L_x_102:
        /* <DEDUP_REMOVED lines=10> */
.L_x_101:
[----:B0-----:R-:W-:Y:S05]  /*5e10*/  BSYNC.RECONVERGENT B0 ;  /* 0x0000000000007941 */ /* 0x001fea0003800200 */
.L_x_100:
[----:B------:R-:W-:Y:S01]  /*5e20*/  ISETP.GE.AND P0, PT, R24, R14, PT ;  /* 0x0000000e1800720c */ /* 0x000fe20003f06270 */
[----:B------:R-:W-:Y:S03]  /*5e30*/  BSSY.RECONVERGENT B0, `(.L_x_103) ;  /* 0x0000014000007945 */ /* 0x000fe60003800200 */
[----:B------:R-:W-:-:S13]  /*5e40*/  ISETP.EQ.OR P0, PT, R4, RZ, P0 ;  /* 0x000000ff0400720c */ /* 0x000fda0000702670 */
        /* <DEDUP_REMOVED lines=8> */
.L_x_105:
        /* <DEDUP_REMOVED lines=10> */
.L_x_104:
[----:B------:R-:W-:Y:S05]  /*5f70*/  BSYNC.RECONVERGENT B0 ;  /* 0x0000000000007941 */ /* 0x000fea0003800200 */
.L_x_103:
        /* <DEDUP_REMOVED lines=11> */
.L_x_108:
        /* <DEDUP_REMOVED lines=10> */
.L_x_107:
[----:B------:R-:W-:Y:S05]  /*60d0*/  BSYNC.RECONVERGENT B0 ;  /* 0x0000000000007941 */ /* 0x000fea0003800200 */
.L_x_106:
        /* <DEDUP_REMOVED lines=11> */
.L_x_111:
        /* <DEDUP_REMOVED lines=10> */
.L_x_110:
[----:B------:R-:W-:Y:S05]  /*6230*/  BSYNC.RECONVERGENT B0 ;  /* 0x0000000000007941 */ /* 0x000fea0003800200 */
.L_x_109:
        /* <DEDUP_REMOVED lines=10> */
.L_x_112:
        /* <DEDUP_REMOVED lines=11> */
.L_x_99:
        /* <DEDUP_REMOVED lines=8> */
[----:B------:R-:W-:-:S02]  /*6410*/  @P0 IMAD.IADD R3, R25, 0x1, -R13 ;  /* 0x0000000119030824 */ /* 0x000fc400078e0a0d */
[--C-:B------:R-:W-:Y:S02]  /*6420*/  @P1 IMAD.IADD R24, R24, 0x1, -R13.reuse ;  /* 0x0000000118181824 */ /* 0x100fe400078e0a0d */
[--C-:B------:R-:W-:Y:S01]  /*6430*/  @P2 IMAD.IADD R23, R23, 0x1, -R13.reuse ;  /* 0x0000000117172824 */ /* 0x100fe200078e0a0d */
[----:B------:R-:W-:Y:S01]  /*6440*/  @P0 LEA R3, R3, UR4, 0x3 ;  /* 0x0000000403030c11 */ /* 0x000fe2000f8e18ff */
[--C-:B------:R-:W-:Y:S01]  /*6450*/  @P3 IMAD.IADD R22, R22, 0x1, -R13.reuse ;  /* 0x0000000116163824 */ /* 0x100fe200078e0a0d */
[----:B------:R-:W-:Y:S01]  /*6460*/  @P1 LEA R24, R24, UR4, 0x3 ;  /* 0x0000000418181c11 */ /* 0x000fe2000f8e18ff */
[----:B------:R-:W-:Y:S01]  /*6470*/  @P4 IMAD.IADD R12, R12, 0x1, -R13 ;  /* 0x000000010c0c4824 */ /* 0x000fe200078e0a0d */
[----:B------:R-:W-:Y:S01]  /*6480*/  @P2 LEA R23, R23, UR4, 0x3 ;  /* 0x0000000417172c11 */ /* 0x000fe2000f8e18ff */
[----:B------:R2:W-:Y:S01]  /*6490*/  @P0 STS.64 [R3], R20 ;  /* 0x0000001403000388 */ /* 0x0005e20000000a00 */
[----:B------:R-:W-:Y:S02]  /*64a0*/  ISETP.GE.AND P0, PT, R2, R7, PT ;  /* 0x000000070200720c */ /* 0x000fe40003f06270 */
[----:B------:R-:W-:Y:S01]  /*64b0*/  @P3 LEA R22, R22, UR4, 0x3 ;  /* 0x0000000416163c11 */ /* 0x000fe2000f8e18ff */
[----:B------:R2:W-:Y:S01]  /*64c0*/  @P1 STS.64 [R24], R18 ;  /* 0x0000001218001388 */ /* 0x0005e20000000a00 */
[----:B------:R-:W-:-:S03]  /*64d0*/  @P4 LEA R12, R12, UR4, 0x3 ;  /* 0x000000040c0c4c11 */ /* 0x000fc6000f8e18ff */
[----:B------:R2:W-:Y:S04]  /*64e0*/  @P2 STS.64 [R23], R16 ;  /* 0x0000001017002388 */ /* 0x0005e80000000a00 */
[----:B------:R2:W-:Y:S04]  /*64f0*/  @P3 STS.64 [R22], R10 ;  /* 0x0000000a16003388 */ /* 0x0005e80000000a00 */
[----:B------:R2:W-:Y:S01]  /*6500*/  @P4 STS.64 [R12], R8 ;  /* 0x000000080c004388 */ /* 0x0005e20000000a00 */
[----:B------:R-:W-:Y:S06]  /*6510*/  BAR.SYNC.DEFER_BLOCKING 0x0 ;  /* 0x0000000000007b1d */ /* 0x000fec0000010000 */
[----:B01----:R-:W-:Y:S05]  /*6520*/  @P0 BRA `(.L_x_79) ;  /* 0x0000000400d40947 */ /* 0x003fea0003800000 */
[----:B------:R-:W0:Y:S01]  /*6530*/  LDCU UR5, c[0x0][0x3bc] ;  /* 0x00007780ff0577ac */ /* 0x000e220008000800 */
[----:B------:R-:W-:Y:S01]  /*6540*/  IMAD.IADD R0, R0, 0x1, R2 ;  /* 0x0000000100007824 */ /* 0x000fe200078e0202 */
[----:B--2---:R-:W1:Y:S01]  /*6550*/  LDC.U8 R12, c[0x0][0x3c8] ;  /* 0x0000f200ff0c7b82 */ /* 0x004e620000000000 */
[----:B------:R-:W-:Y:S03]  /*6560*/  BSSY.RECONVERGENT B0, `(.L_x_113) ;  /* 0x0000023000007945 */ /* 0x000fe60003800200 */
[----:B0-----:R-:W-:-:S05]  /*6570*/  IADD3 R0, PT, PT, -R0, UR5, R15 ;  /* 0x0000000500007c10 */ /* 0x001fca000fffe10f */
[----:B------:R-:W-:-:S05]  /*6580*/  VIADD R0, R0, 0xfffffd7f ;  /* 0xfffffd7f00007836 */ /* 0x000fca0000000000 */
[C---:B------:R-:W-:Y:S02]  /*6590*/  LOP3.LUT R3, R0.reuse, 0x180, RZ, 0xc0, !PT ;  /* 0x0000018000037812 */ /* 0x040fe400078ec0ff */
[----:B------:R-:W-:Y:S02]  /*65a0*/  ISETP.GE.U32.AND P1, PT, R0, 0x180, PT ;  /* 0x000001800000780c */ /* 0x000fe40003f26070 */
[----:B------:R-:W-:-:S13]  /*65b0*/  ISETP.NE.AND P0, PT, R3, 0x180, PT ;  /* 0x000001800300780c */ /* 0x000fda0003f05270 */
[----:B------:R-:W-:Y:S05]  /*65c0*/  @!P0 BRA `(.L_x_114) ;  /* 0x0000000000708947 */ /* 0x000fea0003800000 */
[----:B------:R-:W-:Y:S01]  /*65d0*/  LEA.HI R0, R0, 0x1, RZ, 0x19 ;  /* 0x0000000100007811 */ /* 0x000fe200078fc8ff */
[C---:B------:R-:W-:Y:S01]  /*65e0*/  IMAD.IADD R15, R2.reuse, 0x1, R13 ;  /* 0x00000001020f7824 */ /* 0x040fe200078e020d */
[----:B------:R-:W-:Y:S02]  /*65f0*/  LEA R6, R2, UR4, 0x3 ;  /* 0x0000000402067c11 */ /* 0x000fe4000f8e18ff */
[----:B-1----:R-:W-:Y:S01]  /*6600*/  ISETP.NE.AND P3, PT, R12, RZ, PT ;  /* 0x000000ff0c00720c */ /* 0x002fe20003f65270 */
[C---:B------:R-:W-:Y:S01]  /*6610*/  IMAD.SHL.U32 R3, R0.reuse, 0x80, RZ ;  /* 0x0000008000037824 */ /* 0x040fe200078e00ff */
[----:B------:R-:W-:-:S04]  /*6620*/  LOP3.LUT R0, R0, 0x3, RZ, 0xc0, !PT ;  /* 0x0000000300007812 */ /* 0x000fc800078ec0ff */
[----:B------:R-:W-:Y:S01]  /*6630*/  LOP3.LUT R3, R3, 0x180, RZ, 0xc0, !PT ;  /* 0x0000018003037812 */ /* 0x000fe200078ec0ff */
[----:B------:R-:W-:-:S04]  /*6640*/  IMAD.MOV R0, RZ, RZ, -R0 ;  /* 0x000000ffff007224 */ /* 0x000fc800078e0a00 */
[----:B------:R-:W-:-:S07]  /*6650*/  IMAD.IADD R2, R2, 0x1, R3 ;  /* 0x0000000102027824 */ /* 0x000fce00078e0203 */
.L_x_115:
[----:B0-----:R-:W0:Y:S01]  /*6660*/  @!P3 LDC.64 R10, c[0x0][0x3e0] ;  /* 0x0000f800ff0abb82 */ /* 0x001e220000000a00 */
[----:B------:R-:W-:Y:S01]  /*6670*/  CS2R R4, SRZ ;  /* 0x0000000000047805 */ /* 0x000fe2000001ff00 */
[----:B------:R1:W2:Y:S05]  /*6680*/  LDS.64 R16, [R6] ;  /* 0x0000000006107984 */ /* 0x0002aa0000000a00 */
[----:B0-----:R-:W3:Y:S01]  /*6690*/  @!P3 LDG.E.64 R4, desc[UR10][R10.64] ;  /* 0x0000000a0a04b981 */ /* 0x001ee2000c1e1b00 */
[----:B------:R-:W-:Y:S02]  /*66a0*/  VIADD R0, R0, 0x1 ;  /* 0x0000000100007836 */ /* 0x000fe40000000000 */
[----:B-1----:R-:W-:Y:S01]  /*66b0*/  VIADD R6, R6, 0x400 ;  /* 0x0000040006067836 */ /* 0x002fe20000000000 */
[----:B---3--:R-:W-:-:S04]  /*66c0*/  IADD3 R3, P0, PT, R15, R4, RZ ;  /* 0x000000040f037210 */ /* 0x008fc80007f1e0ff */
[----:B------:R-:W-:Y:S01]  /*66d0*/  LEA.HI.X.SX32 R4, R15, R5, 0x1, P0 ;  /* 0x000000050f047211 */ /* 0x000fe200000f0eff */
[----:B------:R-:W-:Y:S02]  /*66e0*/  IMAD.SHL.U32 R8, R3, 0x4, RZ ;  /* 0x0000000403087824 */ /* 0x000fe400078e00ff */
[----:B------:R-:W-:Y:S01]  /*66f0*/  VIADD R15, R15, 0x80 ;  /* 0x000000800f0f7836 */ /* 0x000fe20000000000 */
[----:B------:R-:W-:Y:S02]  /*6700*/  SHF.L.U64.HI R3, R3, 0x2, R4 ;  /* 0x0000000203037819 */ /* 0x000fe40000010204 */
[C---:B------:R-:W-:Y:S02]  /*6710*/  IADD3 R4, P0, PT, R8.reuse, UR8, RZ ;  /* 0x0000000808047c10 */ /* 0x040fe4000ff1e0ff */
[----:B------:R-:W-:Y:S02]  /*6720*/  IADD3 R8, P2, PT, R8, UR12, RZ ;  /* 0x0000000c08087c10 */ /* 0x000fe4000ff5e0ff */
[----:B------:R-:W-:-:S02]  /*6730*/  IADD3.X R5, PT, PT, R3, UR9, RZ, P0, !PT ;  /* 0x0000000903057c10 */ /* 0x000fc400087fe4ff */
[----:B------:R-:W-:Y:S02]  /*6740*/  IADD3.X R9, PT, PT, R3, UR13, RZ, P2, !PT ;  /* 0x0000000d03097c10 */ /* 0x000fe400097fe4ff */
[----:B------:R-:W-:Y:S01]  /*6750*/  ISETP.NE.AND P0, PT, R0, RZ, PT ;  /* 0x000000ff0000720c */ /* 0x000fe20003f05270 */
[----:B--2---:R0:W-:Y:S04]  /*6760*/  STG.E desc[UR10][R4.64], R16 ;  /* 0x0000001004007986 */ /* 0x0041e8000c10190a */
[----:B------:R0:W-:Y:S08]  /*6770*/  STG.E desc[UR10][R8.64], R17 ;  /* 0x0000001108007986 */ /* 0x0001f0000c10190a */
[----:B------:R-:W-:Y:S05]  /*6780*/  @P0 BRA `(.L_x_115) ;  /* 0xfffffffc00b40947 */ /* 0x000fea000383ffff */
.L_x_114:
[----:B------:R-:W-:Y:S05]  /*6790*/  BSYNC.RECONVERGENT B0 ;  /* 0x0000000000007941 */ /* 0x000fea0003800200 */
.L_x_113:
[----:B------:R-:W-:Y:S05]  /*67a0*/  @!P1 BRA `(.L_x_79) ;  /* 0x0000000400349947 */ /* 0x000fea0003800000 */
[----:B------:R-:W2:Y:S01]  /*67b0*/  S2UR UR6, SR_CgaCtaId ;  /* 0x00000000000679c3 */ /* 0x000ea20000008800 */
[----:B------:R-:W-:Y:S01]  /*67c0*/  UMOV UR5, 0x400 ;  /* 0x0000040000057882 */ /* 0x000fe20000000000 */
[----:B-1----:R-:W-:Y:S01]  /*67d0*/  ISETP.NE.AND P0, PT, R12, RZ, PT ;  /* 0x000000ff0c00720c */ /* 0x002fe20003f05270 */
[----:B------:R-:W-:Y:S01]  /*67e0*/  IMAD.IADD R13, R2, 0x1, R13 ;  /* 0x00000001020d7824 */ /* 0x000fe200078e020d */
[----:B------:R-:W-:-:S04]  /*67f0*/  ISETP.NE.AND P1, PT, R12, RZ, PT ;  /* 0x000000ff0c00720c */ /* 0x000fc80003f25270 */
[----:B0-----:R-:W0:Y:S08]  /*6800*/  LDC.64 R4, c[0x0][0x398] ;  /* 0x0000e600ff047b82 */ /* 0x001e300000000a00 */
[----:B------:R-:W1:Y:S01]  /*6810*/  LDC.64 R8, c[0x0][0x3a0] ;  /* 0x0000e800ff087b82 */ /* 0x000e620000000a00 */
[----:B--2---:R-:W-:-:S06]  /*6820*/  ULEA UR5, UR6, UR5, 0x18 ;  /* 0x0000000506057291 */ /* 0x004fcc000f8ec0ff */
[----:B------:R-:W-:Y:S02]  /*6830*/  LEA R0, R2, UR5, 0x3 ;  /* 0x0000000502007c11 */ /* 0x000fe4000f8e18ff */
[----:B0-----:R-:W-:-:S03]  /*6840*/  IADD3 R3, P2, PT, R4, 0x600, RZ ;  /* 0x0000060004037810 */ /* 0x001fc60007f5e0ff */
[----:B------:R-:W-:Y:S02]  /*6850*/  VIADD R0, R0, 0x800 ;  /* 0x0000080000007836 */ /* 0x000fe40000000000 */
[----:B------:R-:W-:Y:S01]  /*6860*/  IMAD.X R5, RZ, RZ, R5, P2 ;  /* 0x000000ffff057224 */ /* 0x000fe200010e0605 */
[----:B-1----:R-:W-:-:S05]  /*6870*/  IADD3 R4, P3, PT, R8, 0x600, RZ ;  /* 0x0000060008047810 */ /* 0x002fca0007f7e0ff */
[----:B------:R-:W-:-:S08]  /*6880*/  IMAD.X R6, RZ, RZ, R9, P3 ;  /* 0x000000ffff067224 */ /* 0x000fd000018e0609 */
.L_x_116:
[----:B----4-:R-:W0:Y:S01]  /*6890*/  @!P0 LDC.64 R20, c[0x0][0x3e0] ;  /* 0x0000f800ff148b82 */ /* 0x010e220000000a00 */
[----:B------:R-:W-:Y:S01]  /*68a0*/  CS2R R18, SRZ ;  /* 0x0000000000127805 */ /* 0x000fe2000001ff00 */
[----:B------:R-:W1:Y:S05]  /*68b0*/  LDS.64 R16, [R0+-0x800] ;  /* 0xfff8000000107984 */ /* 0x000e6a0000000a00 */
[----:B0-----:R0:W2:Y:S01]  /*68c0*/  @!P0 LDG.E.64 R18, desc[UR10][R20.64] ;  /* 0x0000000a14128981 */ /* 0x0010a2000c1e1b00 */
[----:B------:R-:W-:Y:S02]  /*68d0*/  PLOP3.LUT P0, PT, P1, PT, PT, 0x80, 0x8 ;  /* 0x000000000008781c */ /* 0x000fe40000f0f070 */
[----:B------:R-:W-:-:S02]  /*68e0*/  CS2R R22, SRZ ;  /* 0x0000000000167805 */ /* 0x000fc4000001ff00 */
[----:B------:R-:W-:Y:S01]  /*68f0*/  SHF.R.S32.HI R8, RZ, 0x1f, R13 ;  /* 0x0000001fff087819 */ /* 0x000fe2000001140d */
[----:B0-----:R-:W0:Y:S08]  /*6900*/  LDS.64 R20, [R0+-0x400] ;  /* 0xfffc000000147984 */ /* 0x001e300000000a00 */
[----:B------:R-:W3:Y:S01]  /*6910*/  @!P0 LDC.64 R10, c[0x0][0x3e0] ;  /* 0x0000f800ff0a8b82 */ /* 0x000ee20000000a00 */
[----:B--2---:R-:W-:-:S05]  /*6920*/  IADD3 R9, P2, PT, R13, R18, RZ ;  /* 0x000000120d097210 */ /* 0x004fca0007f5e0ff */
[----:B------:R-:W-:Y:S02]  /*6930*/  IMAD.X R18, R8, 0x1, R19, P2 ;  /* 0x0000000108127824 */ /* 0x000fe400010e0613 */
[----:B------:R-:W-:-:S03]  /*6940*/  IMAD.SHL.U32 R26, R9, 0x4, RZ ;  /* 0x00000004091a7824 */ /* 0x000fc600078e00ff */
[----:B------:R-:W-:Y:S02]  /*6950*/  SHF.L.U64.HI R9, R9, 0x2, R18 ;  /* 0x0000000209097819 */ /* 0x000fe40000010212 */
[C---:B------:R-:W-:Y:S02]  /*6960*/  IADD3 R24, P2, PT, R26.reuse, R3, RZ ;  /* 0x000000031a187210 */ /* 0x040fe40007f5e0ff */
[----:B------:R-:W-:-:S03]  /*6970*/  IADD3 R26, P3, PT, R26, R4, RZ ;  /* 0x000000041a1a7210 */ /* 0x000fc60007f7e0ff */
[C---:B------:R-:W-:Y:S02]  /*6980*/  IMAD.X R25, R9.reuse, 0x1, R5, P2 ;  /* 0x0000000109197824 */ /* 0x040fe400010e0605 */
[----:B------:R-:W-:-:S03]  /*6990*/  IMAD.X R27, R9, 0x1, R6, P3 ;  /* 0x00000001091b7824 */ /* 0x000fc600018e0606 */
[----:B-1----:R1:W-:Y:S04]  /*69a0*/  STG.E desc[UR10][R24.64+-0x600], R16 ;  /* 0xfffa001018007986 */ /* 0x0023e8000c10190a */
[----:B------:R-:W-:Y:S04]  /*69b0*/  STG.E desc[UR10][R26.64+-0x600], R17 ;  /* 0xfffa00111a007986 */ /* 0x000fe8000c10190a */
[----:B---3--:R-:W2:Y:S01]  /*69c0*/  @!P0 LDG.E.64 R22, desc[UR10][R10.64] ;  /* 0x0000000a0a168981 */ /* 0x008ea2000c1e1b00 */
[----:B------:R-:W3:Y:S03]  /*69d0*/  @!P0 LDC.64 R18, c[0x0][0x3e0] ;  /* 0x0000f800ff128b82 */ /* 0x000ee60000000a00 */
[----:B------:R-:W4:Y:S01]  /*69e0*/  LDS.64 R16, [R0] ;  /* 0x0000000000107984 */ /* 0x000f220000000a00 */
[----:B--2---:R-:W-:-:S05]  /*69f0*/  IADD3 R9, P2, PT, R13, R22, RZ ;  /* 0x000000160d097210 */ /* 0x004fca0007f5e0ff */
[----:B------:R-:W-:Y:S02]  /*6a00*/  IMAD.X R22, R8, 0x1, R23, P2 ;  /* 0x0000000108167824 */ /* 0x000fe400010e0617 */
[----:B------:R-:W-:-:S03]  /*6a10*/  IMAD.SHL.U32 R30, R9, 0x4, RZ ;  /* 0x00000004091e7824 */ /* 0x000fc600078e00ff */
[----:B------:R-:W-:Y:S02]  /*6a20*/  SHF.L.U64.HI R9, R9, 0x2, R22 ;  /* 0x0000000209097819 */ /* 0x000fe40000010216 */
[----:B------:R-:W-:Y:S02]  /*6a30*/  CS2R R22, SRZ ;  /* 0x0000000000167805 */ /* 0x000fe4000001ff00 */
[C---:B------:R-:W-:Y:S02]  /*6a40*/  IADD3 R28, P2, PT, R30.reuse, R3, RZ ;  /* 0x000000031e1c7210 */ /* 0x040fe40007f5e0ff */
[----:B------:R-:W-:-:S03]  /*6a50*/  IADD3 R30, P3, PT, R30, R4, RZ ;  /* 0x000000041e1e7210 */ /* 0x000fc60007f7e0ff */
[C---:B------:R-:W-:Y:S02]  /*6a60*/  IMAD.X R29, R9.reuse, 0x1, R5, P2 ;  /* 0x00000001091d7824 */ /* 0x040fe400010e0605 */
[----:B------:R-:W-:-:S03]  /*6a70*/  IMAD.X R31, R9, 0x1, R6, P3 ;  /* 0x00000001091f7824 */ /* 0x000fc600018e0606 */
[----:B0-----:R-:W-:Y:S04]  /*6a80*/  STG.E desc[UR10][R28.64+-0x400], R20 ;  /* 0xfffc00141c007986 */ /* 0x001fe8000c10190a */
[----:B------:R-:W-:Y:S04]  /*6a90*/  STG.E desc[UR10][R30.64+-0x400], R21 ;  /* 0xfffc00151e007986 */ /* 0x000fe8000c10190a */
[----:B---3--:R0:W2:Y:S01]  /*6aa0*/  @!P0 LDG.E.64 R22, desc[UR10][R18.64] ;  /* 0x0000000a12168981 */ /* 0x0080a2000c1e1b00 */
[----:B------:R-:W3:Y:S03]  /*6ab0*/  @!P0 LDC.64 R10, c[0x0][0x3e0] ;  /* 0x0000f800ff0a8b82 */ /* 0x000ee60000000a00 */
[----:B------:R5:W5:Y:S01]  /*6ac0*/  LDS.64 R20, [R0+0x400] ;  /* 0x0004000000147984 */ /* 0x000b620000000a00 */
[----:B0-----:R-:W-:-:S02]  /*6ad0*/  CS2R R18, SRZ ;  /* 0x0000000000127805 */ /* 0x001fc4000001ff00 */
[----:B--2---:R-:W-:-:S05]  /*6ae0*/  IADD3 R9, P2, PT, R13, R22, RZ ;  /* 0x000000160d097210 */ /* 0x004fca0007f5e0ff */
[----:B------:R-:W-:Y:S02]  /*6af0*/  IMAD.X R22, R8, 0x1, R23, P2 ;  /* 0x0000000108167824 */ /* 0x000fe400010e0617 */
[----:B-1----:R-:W-:-:S03]  /*6b00*/  IMAD.SHL.U32 R24, R9, 0x4, RZ ;  /* 0x0000000409187824 */ /* 0x002fc600078e00ff */
[----:B------:R-:W-:Y:S02]  /*6b10*/  SHF.L.U64.HI R9, R9, 0x2, R22 ;  /* 0x0000000209097819 */ /* 0x000fe40000010216 */
[C---:B------:R-:W-:Y:S02]  /*6b20*/  IADD3 R22, P2, PT, R24.reuse, R3, RZ ;  /* 0x0000000318167210 */ /* 0x040fe40007f5e0ff */
[----:B------:R-:W-:-:S03]  /*6b30*/  IADD3 R24, P3, PT, R24, R4, RZ ;  /* 0x0000000418187210 */ /* 0x000fc60007f7e0ff */
[C---:B------:R-:W-:Y:S02]  /*6b40*/  IMAD.X R23, R9.reuse, 0x1, R5, P2 ;  /* 0x0000000109177824 */ /* 0x040fe400010e0605 */
[----:B------:R-:W-:-:S03]  /*6b50*/  IMAD.X R25, R9, 0x1, R6, P3 ;  /* 0x0000000109197824 */ /* 0x000fc600018e0606 */
[----:B----4-:R4:W-:Y:S04]  /*6b60*/  STG.E desc[UR10][R22.64+-0x200], R16 ;  /* 0xfffe001016007986 */ /* 0x0109e8000c10190a */
[----:B------:R4:W-:Y:S04]  /*6b70*/  STG.E desc[UR10][R24.64+-0x200], R17 ;  /* 0xfffe001118007986 */ /* 0x0009e8000c10190a */
[----:B---3--:R-:W2:Y:S01]  /*6b80*/  @!P0 LDG.E.64 R18, desc[UR10][R10.64] ;  /* 0x0000000a0a128981 */ /* 0x008ea2000c1e1b00 */
[----:B------:R-:W-:Y:S02]  /*6b90*/  VIADD R2, R2, 0x200 ;  /* 0x0000020002027836 */ /* 0x000fe40000000000 */
[----:B-----5:R-:W-:Y:S01]  /*6ba0*/  VIADD R0, R0, 0x1000 ;  /* 0x0000100000007836 */ /* 0x020fe20000000000 */
[C---:B--2---:R-:W-:Y:S01]  /*6bb0*/  IADD3 R12, P2, PT, R13.reuse, R18, RZ ;  /* 0x000000120d0c7210 */ /* 0x044fe20007f5e0ff */
[----:B------:R-:W-:-:S04]  /*6bc0*/  VIADD R13, R13, 0x200 ;  /* 0x000002000d0d7836 */ /* 0x000fc80000000000 */
[----:B------:R-:W-:Y:S02]  /*6bd0*/  IMAD.X R19, R8, 0x1, R19, P2 ;  /* 0x0000000108137824 */ /* 0x000fe400010e0613 */
[----:B------:R-:W-:-:S03]  /*6be0*/  IMAD.SHL.U32 R18, R12, 0x4, RZ ;  /* 0x000000040c127824 */ /* 0x000fc600078e00ff */
[----:B------:R-:W-:Y:S02]  /*6bf0*/  SHF.L.U64.HI R12, R12, 0x2, R19 ;  /* 0x000000020c0c7819 */ /* 0x000fe40000010213 */
[C---:B------:R-:W-:Y:S02]  /*6c00*/  IADD3 R8, P2, PT, R18.reuse, R3, RZ ;  /* 0x0000000312087210 */ /* 0x040fe40007f5e0ff */
[----:B------:R-:W-:-:S03]  /*6c10*/  IADD3 R18, P3, PT, R18, R4, RZ ;  /* 0x0000000412127210 */ /* 0x000fc60007f7e0ff */
[----:B------:R-:W-:Y:S01]  /*6c20*/  IMAD.X R9, R12, 0x1, R5, P2 ;  /* 0x000000010c097824 */ /* 0x000fe200010e0605 */
[----:B------:R-:W-:Y:S01]  /*6c30*/  ISETP.GE.AND P2, PT, R2, R7, PT ;  /* 0x000000070200720c */ /* 0x000fe20003f46270 */
[----:B------:R-:W-:-:S03]  /*6c40*/  IMAD.X R19, R12, 0x1, R6, P3 ;  /* 0x000000010c137824 */ /* 0x000fc600018e0606 */
[----:B------:R4:W-:Y:S04]  /*6c50*/  STG.E desc[UR10][R8.64], R20 ;  /* 0x0000001408007986 */ /* 0x0009e8000c10190a */
[----:B------:R4:W-:Y:S05]  /*6c60*/  STG.E desc[UR10][R18.64], R21 ;  /* 0x0000001512007986 */ /* 0x0009ea000c10190a */
[----:B------:R-:W-:Y:S05]  /*6c70*/  @!P2 BRA `(.L_x_116) ;  /* 0xfffffffc0004a947 */ /* 0x000fea000383ffff */
.L_x_79:
[----:B------:R-:W-:Y:S05]  /*6c80*/  BSYNC.RECONVERGENT B1 ;  /* 0x0000000000017941 */ /* 0x000fea0003800200 */
.L_x_57:
[----:B----4-:R-:W4:Y:S02]  /*6c90*/  S2R R0, SR_TID.X ;  /* 0x0000000000007919 */ /* 0x010f240000002100 */
[----:B----4-:R-:W-:-:S13]  /*6ca0*/  ISETP.NE.AND P0, PT, R0, RZ, PT ;  /* 0x000000ff0000720c */ /* 0x010fda0003f05270 */
[----:B------:R-:W-:Y:S05]  /*6cb0*/  @P0 EXIT ;  /* 0x000000000000094d */ /* 0x000fea0003800000 */
[----:B------:R-:W4:Y:S02]  /*6cc0*/  LDCU.U8 UR4, c[0x0][0x3c9] ;  /* 0x00007920ff0477ac */ /* 0x000f240008000000 */
[----:B----4-:R-:W-:-:S09]  /*6cd0*/  UISETP.NE.AND UP0, UPT, UR4, URZ, UPT ;  /* 0x000000ff0400728c */ /* 0x010fd2000bf05270 */
[----:B------:R-:W-:Y:S05]  /*6ce0*/  BRA.U !UP0, `(.L_x_117) ;  /* 0x00000001082c7547 */ /* 0x000fea000b800000 */
[----:B------:R-:W4:Y:S01]  /*6cf0*/  LDCU.U8 UR4, c[0x0][0x3c8] ;  /* 0x00007900ff0477ac */ /* 0x000f220008000000 */
[----:B0123--:R-:W0:Y:S01]  /*6d00*/  LDC.64 R4, c[0x0][0x3a8] ;  /* 0x0000ea00ff047b82 */ /* 0x00fe220000000a00 */
[----:B------:R-:W-:Y:S01]  /*6d10*/  CS2R R2, SRZ ;  /* 0x0000000000027805 */ /* 0x000fe2000001ff00 */
[----:B----4-:R-:W-:-:S09]  /*6d20*/  UISETP.NE.AND UP0, UPT, UR4, URZ, UPT ;  /* 0x000000ff0400728c */ /* 0x010fd2000bf05270 */
[----:B------:R-:W-:Y:S05]  /*6d30*/  BRA.U UP0, `(.L_x_118) ;  /* 0x0000000100087547 */ /* 0x000fea000b800000 */
[----:B------:R-:W1:Y:S02]  /*6d40*/  LDC.64 R2, c[0x0][0x3e0] ;  /* 0x0000f800ff027b82 */ /* 0x000e640000000a00 */
[----:B-1----:R-:W5:Y:S02]  /*6d50*/  LDG.E.64 R2, desc[UR10][R2.64] ;  /* 0x0000000a02027981 */ /* 0x002f64000c1e1b00 */
.L_x_118:
[----:B-----5:R-:W-:-:S04]  /*6d60*/  IADD3 R2, P0, PT, R14, R2, RZ ;  /* 0x000000020e027210 */ /* 0x020fc80007f1e0ff */
[----:B------:R-:W-:-:S05]  /*6d70*/  LEA.HI.X.SX32 R3, R14, R3, 0x1, P0 ;  /* 0x000000030e037211 */ /* 0x000fca00000f0eff */
[----:B0-----:R-:W-:Y:S01]  /*6d80*/  STG.E.64 desc[UR10][R4.64], R2 ;  /* 0x0000000204007986 */ /* 0x001fe2000c101b0a */
[----:B------:R-:W-:Y:S05]  /*6d90*/  EXIT ;  /* 0x000000000000794d */ /* 0x000fea0003800000 */
.L_x_117:
[----:B------:R-:W4:Y:S01]  /*6da0*/  LDCU.U8 UR4, c[0x0][0x3c8] ;  /* 0x00007900ff0477ac */ /* 0x000f220008000000 */
[----:B0123--:R-:W0:Y:S01]  /*6db0*/  LDC.64 R4, c[0x0][0x3e8] ;  /* 0x0000fa00ff047b82 */ /* 0x00fe220000000a00 */
[----:B------:R-:W-:Y:S01]  /*6dc0*/  CS2R R2, SRZ ;  /* 0x0000000000027805 */ /* 0x000fe2000001ff00 */
[----:B----4-:R-:W-:-:S09]  /*6dd0*/  UISETP.NE.AND UP0, UPT, UR4, URZ, UPT ;  /* 0x000000ff0400728c */ /* 0x010fd2000bf05270 */
[----:B------:R-:W-:Y:S05]  /*6de0*/  BRA.U UP0, `(.L_x_119) ;  /* 0x0000000100087547 */ /* 0x000fea000b800000 */
[----:B------:R-:W1:Y:S02]  /*6df0*/  LDC.64 R2, c[0x0][0x3e0] ;  /* 0x0000f800ff027b82 */ /* 0x000e640000000a00 */
[----:B-1----:R-:W5:Y:S02]  /*6e00*/  LDG.E.64 R2, desc[UR10][R2.64] ;  /* 0x0000000a02027981 */ /* 0x002f64000c1e1b00 */
.L_x_119:
[----:B-----5:R-:W-:-:S04]  /*6e10*/  IADD3 R2, P0, PT, R14, R2, RZ ;  /* 0x000000020e027210 */ /* 0x020fc80007f1e0ff */
[----:B------:R-:W-:-:S05]  /*6e20*/  LEA.HI.X.SX32 R3, R14, R3, 0x1, P0 ;  /* 0x000000030e037211 */ /* 0x000fca00000f0eff */
[----:B0-----:R-:W-:Y:S01]  /*6e30*/  STG.E.64 desc[UR10][R4.64], R2 ;  /* 0x0000000204007986 */ /* 0x001fe2000c101b0a */
[----:B------:R-:W-:Y:S05]  /*6e40*/  EXIT ;  /* 0x000000000000794d */ /* 0x000fea0003800000 */
.L_x_23:
[----:B------:R-:W-:Y:S01]  /*6e50*/  BSSY B0, `(.L_x_120) ;  /* 0x0000006000007945 */ /* 0x000fe20003800000 */
[----:B------:R-:W-:Y:S01]  /*6e60*/  PLOP3.LUT P0, PT, P0, PT, PT, 0x8, 0x80 ;  /* 0x000000000080781c */ /* 0x000fe2000070e170 */
[----:B------:R-:W-:-:S12]  /*6e70*/  IMAD.MOV.U32 R29, RZ, RZ, -0x1 ;  /* 0xffffffffff1d7424 */ /* 0x000fd800078e00ff */
[----:B------:R-:W-:Y:S05]  /*6e80*/  WARPSYNC.COLLECTIVE R29, `(.L_x_121) ;  /* 0x000000001d087348 */ /* 0x000fea0003c00000 */
[----:B------:R-:W-:Y:S01]  /*6e90*/  VOTE.ANY P0, P0 ;  /* 0x0000000000ff7806 */ /* 0x000fe20000000100 */
[----:B------:R-:W-:-:S12]  /*6ea0*/  ENDCOLLECTIVE ;  /* 0x000000000000791b */ /* 0x000fd80003800000 */
.L_x_121:
[----:B------:R-:W-:Y:S05]  /*6eb0*/  BSYNC B0 ;  /* 0x0000000000007941 */ /* 0x000fea0003800000 */
.L_x_120:
[----:B------:R-:W-:Y:S05]  /*6ec0*/  BRA `(.L_x_122) ;  /* 0xffffffac00447947 */ /* 0x000fea000383ffff */
.L_x_27:
[----:B------:R-:W-:Y:S01]  /*6ed0*/  BSSY B0, `(.L_x_123) ;  /* 0x0000006000007945 */ /* 0x000fe20003800000 */
[----:B------:R-:W-:Y:S01]  /*6ee0*/  PLOP3.LUT P0, PT, P0, PT, PT, 0x8, 0x80 ;  /* 0x000000000080781c */ /* 0x000fe2000070e170 */
[----:B------:R-:W-:-:S12]  /*6ef0*/  IMAD.MOV.U32 R29, RZ, RZ, -0x1 ;  /* 0xffffffffff1d7424 */ /* 0x000fd800078e00ff */
[----:B------:R-:W-:Y:S05]  /*6f00*/  WARPSYNC.COLLECTIVE R29, `(.L_x_124) ;  /* 0x000000001d087348 */ /* 0x000fea0003c00000 */
[----:B------:R-:W-:Y:S01]  /*6f10*/  VOTE.ANY P0, P0 ;  /* 0x0000000000ff7806 */ /* 0x000fe20000000100 */
[----:B------:R-:W-:-:S12]  /*6f20*/  ENDCOLLECTIVE ;  /* 0x000000000000791b */ /* 0x000fd80003800000 */
.L_x_124:
[----:B------:R-:W-:Y:S05]  /*6f30*/  BSYNC B0 ;  /* 0x0000000000007941 */ /* 0x000fea0003800000 */
.L_x_123:
[----:B------:R-:W-:Y:S05]  /*6f40*/  BRA `(.L_x_125) ;  /* 0xffffffac00587947 */ /* 0x000fea000383ffff */
.L_x_29:
[----:B------:R-:W0:Y:S01]  /*6f50*/  S2R R5, SR_GEMASK ;  /* 0x0000000000057919 */ /* 0x000e220000003c00 */
[----:B------:R-:W-:Y:S01]  /*6f60*/  BSSY B0, `(.L_x_126) ;  /* 0x0000007000007945 */ /* 0x000fe20003800000 */
[----:B------:R-:W-:Y:S01]  /*6f70*/  ISETP.NE.AND P0, PT, R12, 0x65, PT ;  /* 0x000000650c00780c */ /* 0x000fe20003f05270 */
[----:B------:R-:W-:Y:S01]  /*6f80*/  IMAD.MOV.U32 R29, RZ, RZ, -0x1 ;  /* 0xffffffffff1d7424 */ /* 0x000fe200078e00ff */
[----:B------:R-:W-:-:S13]  /*6f90*/  PLOP3.LUT P3, PT, P3, PT, PT, 0x8, 0x80 ;  /* 0x000000000080781c */ /* 0x000fda0001f6e170 */
[----:B0-----:R-:W-:Y:S05]  /*6fa0*/  WARPSYNC.COLLECTIVE R29, `(.L_x_127) ;  /* 0x000000001d087348 */ /* 0x001fea0003c00000 */
[----:B------:R-:W-:Y:S01]  /*6fb0*/  VOTE.ANY R29, PT, P3 ;  /* 0x00000000001d7806 */ /* 0x000fe200018e0100 */
[----:B0-----:R-:W-:Y:S06]  /*6fc0*/  ENDCOLLECTIVE ;  /* 0x000000000000791b */ /* 0x001fec0003800000 */
.L_x_127:
[----:B------:R-:W-:Y:S05]  /*6fd0*/  BSYNC B0 ;  /* 0x0000000000007941 */ /* 0x000fea0003800000 */
.L_x_126:
[----:B------:R-:W-:Y:S01]  /*6fe0*/  LOP3.LUT R29, R29, 0x80000000, R5, 0xec, !PT ;  /* 0x800000001d1d7812 */ /* 0x000fe200078eec05 */
[----:B------:R-:W0:Y:S01]  /*6ff0*/  S2R R27, SR_LANEID ;  /* 0x00000000001b7919 */ /* 0x000e220000000000 */
[----:B------:R-:W-:Y:S02]  /*7000*/  IMAD.MOV.U32 R32, RZ, RZ, R13 ;  /* 0x000000ffff207224 */ /* 0x000fe400078e000d */
[----:B------:R-:W-:Y:S02]  /*7010*/  IMAD.MOV.U32 R22, RZ, RZ, 0x1 ;  /* 0x00000001ff167424 */ /* 0x000fe400078e00ff */
[----:B------:R-:W-:-:S05]  /*7020*/  VIADD R6, R29, 0xffffffff ;  /* 0xffffffff1d067836 */ /* 0x000fca0000000000 */
[----:B------:R-:W-:Y:S01]  /*7030*/  LOP3.LUT R6, R29, R6, RZ, 0xc, !PT ;  /* 0x000000061d067212 */ /* 0x000fe200078e0cff */
[----:B------:R-:W-:-:S03]  /*7040*/  IMAD.MOV.U32 R29, RZ, RZ, -0x1 ;  /* 0xffffffffff1d7424 */ /* 0x000fc600078e00ff */
[----:B------:R-:W1:Y:S02]  /*7050*/  POPC R25, R6 ;  /* 0x0000000600197309 */ /* 0x000e640000000000 */
[----:B-1----:R-:W-:Y:S02]  /*7060*/  IMAD.MOV.U32 R23, RZ, RZ, R25 ;  /* 0x000000ffff177224 */ /* 0x002fe400078e0019 */
[----:B0-----:R-:W-:-:S07]  /*7070*/  VIADD R5, R27, 0x2 ;  /* 0x000000021b057836 */ /* 0x001fce0000000000 */
[----:B------:R-:W-:Y:S05]  /*7080*/  WARPSYNC.COLLECTIVE R29, `(.L_x_128) ;  /* 0x000000001d087348 */ /* 0x000fea0003c00000 */
[----:B------:R0:W1:Y:S02]  /*7090*/  SHFL.DOWN P3, R31, R32, R22, R23 ;  /* 0x08000016201f7389 */ /* 0x0000640000060017 */
[----:B01----:R-:W-:Y:S05]  /*70a0*/  ENDCOLLECTIVE ;  /* 0x000000000000791b */ /* 0x003fea0003800000 */
.L_x_128:
[C---:B------:R-:W-:Y:S02]  /*70b0*/  VIADD R6, R27.reuse, 0x4 ;  /* 0x000000041b067836 */ /* 0x040fe40000000000 */
[----:B------:R-:W-:Y:S01]  /*70c0*/  IMAD.MOV.U32 R22, RZ, RZ, 0x2 ;  /* 0x00000002ff167424 */ /* 0x000fe200078e00ff */
[----:B------:R-:W-:-:S04]  /*70d0*/  ISETP.GE.AND P3, PT, R27, R25, PT ;  /* 0x000000191b00720c */ /* 0x000fc80003f66270 */
[----:B------:R-:W-:-:S05]  /*70e0*/  SEL R14, R31, RZ, !P3 ;  /* 0x000000ff1f0e7207 */ /* 0x000fca0005800000 */
[----:B------:R-:W-:-:S04]  /*70f0*/  IMAD.IADD R14, R14, 0x1, R13 ;  /* 0x000000010e0e7824 */ /* 0x000fc800078e020d */
[----:B------:R-:W-:-:S07]  /*7100*/  IMAD.MOV.U32 R32, RZ, RZ, R14 ;  /* 0x000000ffff207224 */ /* 0x000fce00078e000e */
[----:B------:R-:W-:Y:S05]  /*7110*/  WARPSYNC.COLLECTIVE R29, `(.L_x_129) ;  /* 0x000000001d087348 */ /* 0x000fea0003c00000 */
[----:B------:R0:W1:Y:S02]  /*7120*/  SHFL.DOWN P3, R31, R32, R22, R23 ;  /* 0x08000016201f7389 */ /* 0x0000640000060017 */
[----:B01----:R-:W-:Y:S05]  /*7130*/  ENDCOLLECTIVE ;  /* 0x000000000000791b */ /* 0x003fea0003800000 */
.L_x_129:
[----:B------:R-:W-:Y:S01]  /*7140*/  IMAD.MOV.U32 R22, RZ, RZ, 0x4 ;  /* 0x00000004ff167424 */ /* 0x000fe200078e00ff */
[----:B------:R-:W-:-:S04]  /*7150*/  ISETP.GT.AND P3, PT, R5, R25, PT ;  /* 0x000000190500720c */ /* 0x000fc80003f64270 */
[----:B------:R-:W-:-:S05]  /*7160*/  SEL R31, R31, RZ, !P3 ;  /* 0x000000ff1f1f7207 */ /* 0x000fca0005800000 */
[----:B------:R-:W-:Y:S02]  /*7170*/  IMAD.IADD R24, R14, 0x1, R31 ;  /* 0x000000010e187824 */ /* 0x000fe400078e021f */
[----:B------:R-:W-:Y:S02]  /*7180*/  VIADD R14, R27, 0x8 ;  /* 0x000000081b0e7836 */ /* 0x000fe40000000000 */
[----:B------:R-:W-:-:S07]  /*7190*/  IMAD.MOV.U32 R32, RZ, RZ, R24 ;  /* 0x000000ffff207224 */ /* 0x000fce00078e0018 */
[----:B------:R-:W-:Y:S05]  /*71a0*/  WARPSYNC.COLLECTIVE R29, `(.L_x_130) ;  /* 0x000000001d087348 */ /* 0x000fea0003c00000 */
[----:B------:R0:W1:Y:S02]  /*71b0*/  SHFL.DOWN P3, R31, R32, R22, R23 ;  /* 0x08000016201f7389 */ /* 0x0000640000060017 */
[----:B01----:R-:W-:Y:S05]  /*71c0*/  ENDCOLLECTIVE ;  /* 0x000000000000791b */ /* 0x003fea0003800000 */
.L_x_130:
        /* <DEDUP_REMOVED lines=9> */
.L_x_131:
[----:B------:R-:W-:Y:S01]  /*7260*/  IMAD.MOV.U32 R22, RZ, RZ, 0x10 ;  /* 0x00000010ff167424 */ /* 0x000fe200078e00ff */
[----:B------:R-:W-:-:S04]  /*7270*/  ISETP.GT.AND P3, PT, R14, R25, PT ;  /* 0x000000190e00720c */ /* 0x000fc80003f64270 */
[----:B------:R-:W-:-:S05]  /*7280*/  SEL R13, R31, RZ, !P3 ;  /* 0x000000ff1f0d7207 */ /* 0x000fca0005800000 */
[----:B------:R-:W-:-:S04]  /*7290*/  IMAD.IADD R13, R26, 0x1, R13 ;  /* 0x000000011a0d7824 */ /* 0x000fc800078e020d */
[----:B------:R-:W-:-:S07]  /*72a0*/  IMAD.MOV.U32 R32, RZ, RZ, R13 ;  /* 0x000000ffff207224 */ /* 0x000fce00078e000d */
[----:B------:R-:W-:Y:S05]  /*72b0*/  WARPSYNC.COLLECTIVE R29, `(.L_x_132) ;  /* 0x000000001d087348 */ /* 0x000fea0003c00000 */
[----:B------:R0:W1:Y:S02]  /*72c0*/  SHFL.DOWN P3, R31, R32, R22, R23 ;  /* 0x08000016201f7389 */ /* 0x0000640000060017 */
[----:B01----:R-:W-:Y:S05]  /*72d0*/  ENDCOLLECTIVE ;  /* 0x000000000000791b */ /* 0x003fea0003800000 */
.L_x_132:
[----:B------:R-:W-:Y:S05]  /*72e0*/  WARPSYNC.COLLECTIVE R29, `(.L_x_133) ;  /* 0x000000001d087348 */ /* 0x000fea0003c00000 */
[----:B------:R-:W-:Y:S01]  /*72f0*/  VOTE.ALL P0, P0 ;  /* 0x0000000000ff7806 */ /* 0x000fe20000000000 */
[----:B------:R-:W-:-:S12]  /*7300*/  ENDCOLLECTIVE ;  /* 0x000000000000791b */ /* 0x000fd80003800000 */
.L_x_133:
[----:B------:R-:W-:-:S04]  /*7310*/  ISETP.GT.AND P3, PT, R24, R25, PT ;  /* 0x000000191800720c */ /* 0x000fc80003f64270 */
[----:B------:R-:W-:-:S05]  /*7320*/  SEL R12, R31, RZ, !P3 ;  /* 0x000000ff1f0c7207 */ /* 0x000fca0005800000 */
[----:B------:R-:W-:Y:S02]  /*7330*/  IMAD.IADD R25, R13, 0x1, R12 ;  /* 0x000000010d197824 */ /* 0x000fe400078e020c */
[----:B------:R-:W0:Y:S02]  /*7340*/  LDC.64 R12, c[0x0][0x3b0] ;  /* 0x0000ec00ff0c7b82 */ /* 0x000e240000000a00 */
[----:B0-----:R-:W-:-:S05]  /*7350*/  IADD3 R26, P3, PT, R12, 0x100, RZ ;  /* 0x000001000c1a7810 */ /* 0x001fca0007f7e0ff */
[----:B------:R-:W-:Y:S01]  /*7360*/  IMAD.X R27, RZ, RZ, R13, P3 ;  /* 0x000000ffff1b7224 */ /* 0x000fe200018e060d */
[----:B------:R-:W-:Y:S07]  /*7370*/  BRA `(.L_x_134) ;  /* 0xffffffa800ec7947 */ /* 0x000fee000383ffff */
.L_x_31:
[----:B------:R-:W-:Y:S01]  /*7380*/  BSSY B0, `(.L_x_135) ;  /* 0x0000006000007945 */ /* 0x000fe20003800000 */
[----:B------:R-:W-:Y:S01]  /*7390*/  PLOP3.LUT P0, PT, P0, PT, PT, 0x8, 0x80 ;  /* 0x000000000080781c */ /* 0x000fe2000070e170 */
[----:B------:R-:W-:-:S12]  /*73a0*/  IMAD.MOV.U32 R29, RZ, RZ, -0x1 ;  /* 0xffffffffff1d7424 */ /* 0x000fd800078e00ff */
[----:B------:R-:W-:Y:S05]  /*73b0*/  WARPSYNC.COLLECTIVE R29, `(.L_x_136) ;  /* 0x000000001d087348 */ /* 0x000fea0003c00000 */
[----:B------:R-:W-:Y:S01]  /*73c0*/  VOTE.ANY P0, P0 ;  /* 0x0000000000ff7806 */ /* 0x000fe20000000100 */
[----:B------:R-:W-:-:S12]  /*73d0*/  ENDCOLLECTIVE ;  /* 0x000000000000791b */ /* 0x000fd80003800000 */
.L_x_136:
[----:B------:R-:W-:Y:S05]  /*73e0*/  BSYNC B0 ;  /* 0x0000000000007941 */ /* 0x000fea0003800000 */
.L_x_135:
[----:B------:R-:W-:Y:S05]  /*73f0*/  BRA `(.L_x_137) ;  /* 0xffffffa800f87947 */ /* 0x000fea000383ffff */
.L_x_35:
[----:B------:R-:W-:Y:S01]  /*7400*/  BSSY B0, `(.L_x_138) ;  /* 0x0000006000007945 */ /* 0x000fe20003800000 */
[----:B------:R-:W-:Y:S01]  /*7410*/  PLOP3.LUT P0, PT, P0, PT, PT, 0x8, 0x80 ;  /* 0x000000000080781c */ /* 0x000fe2000070e170 */
[----:B------:R-:W-:-:S12]  /*7420*/  IMAD.MOV.U32 R29, RZ, RZ, -0x1 ;  /* 0xffffffffff1d7424 */ /* 0x000fd800078e00ff */
[----:B------:R-:W-:Y:S05]  /*7430*/  WARPSYNC.COLLECTIVE R29, `(.L_x_139) ;  /* 0x000000001d087348 */ /* 0x000fea0003c00000 */
[----:B------:R-:W-:Y:S01]  /*7440*/  VOTE.ANY P0, P0 ;  /* 0x0000000000ff7806 */ /* 0x000fe20000000100 */
[----:B------:R-:W-:-:S12]  /*7450*/  ENDCOLLECTIVE ;  /* 0x000000000000791b */ /* 0x000fd80003800000 */
.L_x_139:
[----:B------:R-:W-:Y:S05]  /*7460*/  BSYNC B0 ;  /* 0x0000000000007941 */ /* 0x000fea0003800000 */
.L_x_138:
[----:B------:R-:W-:Y:S05]  /*7470*/  BRA `(.L_x_140) ;  /* 0xffffffac000c7947 */ /* 0x000fea000383ffff */
.L_x_37:
[----:B------:R-:W-:Y:S01]  /*7480*/  BSSY B0, `(.L_x_141) ;  /* 0x0000006000007945 */ /* 0x000fe20003800000 */
[----:B------:R-:W-:Y:S01]  /*7490*/  PLOP3.LUT P3, PT, P0, PT, PT, 0x8, 0x80 ;  /* 0x000000000080781c */ /* 0x000fe2000076e170 */
[----:B------:R-:W-:-:S12]  /*74a0*/  IMAD.MOV.U32 R29, RZ, RZ, -0x1 ;  /* 0xffffffffff1d7424 */ /* 0x000fd800078e00ff */
[----:B------:R-:W-:Y:S05]  /*74b0*/  WARPSYNC.COLLECTIVE R29, `(.L_x_142) ;  /* 0x000000001d087348 */ /* 0x000fea0003c00000 */
[----:B------:R-:W-:Y:S01]  /*74c0*/  VOTE.ANY R29, PT, P3 ;  /* 0x00000000001d7806 */ /* 0x000fe200018e0100 */
[----:B------:R-:W-:Y:S06]  /*74d0*/  ENDCOLLECTIVE ;  /* 0x000000000000791b */ /* 0x000fec0003800000 */
.L_x_142:
[----:B------:R-:W-:Y:S05]  /*74e0*/  BSYNC B0 ;  /* 0x0000000000007941 */ /* 0x000fea0003800000 */
.L_x_141:
[----:B------:R-:W0:Y:S01]  /*74f0*/  S2R R22, SR_GEMASK ;  /* 0x0000000000167919 */ /* 0x000e220000003c00 */
[----:B------:R-:W-:Y:S02]  /*7500*/  IMAD.MOV.U32 R32, RZ, RZ, R13 ;  /* 0x000000ffff207224 */ /* 0x000fe400078e000d */
[----:B------:R-:W-:Y:S01]  /*7510*/  VIADD R7, R7, 0xffffffe0 ;  /* 0xffffffe007077836 */ /* 0x000fe20000000000 */
[----:B0-----:R-:W-:-:S05]  /*7520*/  LOP3.LUT R29, R29, 0x80000000, R22, 0xec, !PT ;  /* 0x800000001d1d7812 */ /* 0x001fca00078eec16 */
[----:B------:R-:W-:-:S05]  /*7530*/  VIADD R22, R29, 0xffffffff ;  /* 0xffffffff1d167836 */ /* 0x000fca0000000000 */
[----:B------:R-:W-:Y:S01]  /*7540*/  LOP3.LUT R22, R29, R22, RZ, 0xc, !PT ;  /* 0x000000161d167212 */ /* 0x000fe200078e0cff */
[----:B------:R-:W-:-:S03]  /*7550*/  IMAD.MOV.U32 R29, RZ, RZ, -0x1 ;  /* 0xffffffffff1d7424 */ /* 0x000fc600078e00ff */
[----:B------:R0:W1:Y:S02]  /*7560*/  POPC R23, R22 ;  /* 0x0000001600177309 */ /* 0x0000640000000000 */
[----:B0-----:R-:W-:-:S07]  /*7570*/  IMAD.MOV.U32 R22, RZ, RZ, 0x1 ;  /* 0x00000001ff167424 */ /* 0x001fce00078e00ff */
[----:B-1----:R-:W-:Y:S05]  /*7580*/  WARPSYNC.COLLECTIVE R29, `(.L_x_143) ;  /* 0x000000001d087348 */ /* 0x002fea0003c00000 */
[----:B-1----:R0:W1:Y:S02]  /*7590*/  SHFL.DOWN P3, R31, R32, R22, R23 ;  /* 0x08000016201f7389 */ /* 0x0020640000060017 */
[----:B01----:R-:W-:Y:S05]  /*75a0*/  ENDCOLLECTIVE ;  /* 0x000000000000791b */ /* 0x003fea0003800000 */
.L_x_143:
[----:B------:R-:W0:Y:S01]  /*75b0*/  S2R R29, SR_LANEID ;  /* 0x00000000001d7919 */ /* 0x000e220000000000 */
[----:B------:R-:W-:Y:S01]  /*75c0*/  IMAD.MOV.U32 R22, RZ, RZ, 0x2 ;  /* 0x00000002ff167424 */ /* 0x000fe200078e00ff */
[----:B0-----:R-:W-:Y:S01]  /*75d0*/  ISETP.GE.AND P0, PT, R29, R23, PT ;  /* 0x000000171d00720c */ /* 0x001fe20003f06270 */
[----:B------:R-:W-:-:S03]  /*75e0*/  IMAD.MOV.U32 R29, RZ, RZ, -0x1 ;  /* 0xffffffffff1d7424 */ /* 0x000fc600078e00ff */
[----:B------:R-:W-:Y:S02]  /*75f0*/  SEL R31, R31, RZ, !P0 ;  /* 0x000000ff1f1f7207 */ /* 0x000fe40004000000 */
[----:B------:R-:W-:-:S03]  /*7600*/  ISETP.GT.AND P0, PT, R5, R23, PT ;  /* 0x000000170500720c */ /* 0x000fc60003f04270 */
[----:B------:R-:W-:-:S04]  /*7610*/  IMAD.IADD R13, R31, 0x1, R13 ;  /* 0x000000011f0d7824 */ /* 0x000fc800078e020d */
[----:B------:R-:W-:-:S07]  /*7620*/  IMAD.MOV.U32 R32, RZ, RZ, R13 ;  /* 0x000000ffff207224 */ /* 0x000fce00078e000d */
[----:B------:R-:W-:Y:S05]  /*7630*/  WARPSYNC.COLLECTIVE R29, `(.L_x_144) ;  /* 0x000000001d087348 */ /* 0x000fea0003c00000 */
[----:B------:R0:W1:Y:S02]  /*7640*/  SHFL.DOWN P3, R31, R32, R22, R23 ;  /* 0x08000016201f7389 */ /* 0x0000640000060017 */
[----:B01----:R-:W-:Y:S05]  /*7650*/  ENDCOLLECTIVE ;  /* 0x000000000000791b */ /* 0x003fea0003800000 */
.L_x_144:
[----:B------:R-:W-:Y:S01]  /*7660*/  IMAD.MOV.U32 R22, RZ, RZ, 0x4 ;  /* 0x00000004ff167424 */ /* 0x000fe200078e00ff */
[----:B------:R-:W-:Y:S02]  /*7670*/  SEL R31, R31, RZ, !P0 ;  /* 0x000000ff1f1f7207 */ /* 0x000fe40004000000 */
[----:B------:R-:W-:-:S03]  /*7680*/  ISETP.GT.AND P0, PT, R6, R23, PT ;  /* 0x000000170600720c */ /* 0x000fc60003f04270 */
[----:B------:R-:W-:-:S04]  /*7690*/  IMAD.IADD R13, R13, 0x1, R31 ;  /* 0x000000010d0d7824 */ /* 0x000fc800078e021f */
[----:B------:R-:W-:-:S07]  /*76a0*/  IMAD.MOV.U32 R32, RZ, RZ, R13 ;  /* 0x000000ffff207224 */ /* 0x000fce00078e000d */
[----:B------:R-:W-:Y:S05]  /*76b0*/  WARPSYNC.COLLECTIVE R29, `(.L_x_145) ;  /* 0x000000001d087348 */ /* 0x000fea0003c00000 */
[----:B------:R0:W1:Y:S02]  /*76c0*/  SHFL.DOWN P3, R31, R32, R22, R23 ;  /* 0x08000016201f7389 */ /* 0x0000640000060017 */
[----:B01----:R-:W-:Y:S05]  /*76d0*/  ENDCOLLECTIVE ;  /* 0x000000000000791b */ /* 0x003fea0003800000 */
.L_x_145:
        /* <DEDUP_REMOVED lines=8> */
.L_x_146:
        /* <DEDUP_REMOVED lines=8> */
.L_x_147:
[----:B------:R-:W-:Y:S02]  /*77e0*/  SEL R31, R31, RZ, !P0 ;  /* 0x000000ff1f1f7207 */ /* 0x000fe40004000000 */
[----:B------:R-:W-:Y:S02]  /*77f0*/  ISETP.NE.AND P0, PT, R12, 0x65, PT ;  /* 0x000000650c00780c */ /* 0x000fe40003f05270 */
[----:B------:R-:W-:-:S11]  /*7800*/  IADD3 R25, PT, PT, R13, R31, R25 ;  /* 0x0000001f0d197210 */ /* 0x000fd60007ffe019 */
[----:B------:R-:W-:Y:S05]  /*7810*/  WARPSYNC.COLLECTIVE R29, `(.L_x_148) ;  /* 0x000000001d087348 */ /* 0x000fea0003c00000 */
[----:B------:R-:W-:Y:S01]  /*7820*/  VOTE.ALL P0, P0 ;  /* 0x0000000000ff7806 */ /* 0x000fe20000000000 */
[----:B------:R-:W-:-:S12]  /*7830*/  ENDCOLLECTIVE ;  /* 0x000000000000791b */ /* 0x000fd80003800000 */
.L_x_148:
[----:B------:R-:W-:Y:S05]  /*7840*/  BRA `(.L_x_149) ;  /* 0xffffffa800a07947 */ /* 0x000fea000383ffff */
.L_x_83:
[----:B------:R-:W-:Y:S01]  /*7850*/  BSSY B0, `(.L_x_150) ;  /* 0x0000006000007945 */ /* 0x000fe20003800000 */
[----:B------:R-:W-:Y:S01]  /*7860*/  PLOP3.LUT P0, PT, P0, PT, PT, 0x8, 0x80 ;  /* 0x000000000080781c */ /* 0x000fe2000070e170 */
[----:B------:R-:W-:-:S12]  /*7870*/  IMAD.MOV.U32 R29, RZ, RZ, -0x1 ;  /* 0xffffffffff1d7424 */ /* 0x000fd800078e00ff */
[----:B------:R-:W-:Y:S05]  /*7880*/  WARPSYNC.COLLECTIVE R29, `(.L_x_151) ;  /* 0x000000001d087348 */ /* 0x000fea0003c00000 */
[----:B------:R-:W-:Y:S01]  /*7890*/  VOTE.ANY P0, P0 ;  /* 0x0000000000ff7806 */ /* 0x000fe20000000100 */
[----:B------:R-:W-:-:S12]  /*78a0*/  ENDCOLLECTIVE ;  /* 0x000000000000791b */ /* 0x000fd80003800000 */
.L_x_151:
[----:B------:R-:W-:Y:S05]  /*78b0*/  BSYNC B0 ;  /* 0x0000000000007941 */ /* 0x000fea0003800000 */
.L_x_150:
[----:B------:R-:W-:Y:S05]  /*78c0*/  BRA `(.L_x_152) ;  /* 0xffffffd800947947 */ /* 0x000fea000383ffff */
.L_x_87:
[----:B------:R-:W-:Y:S01]  /*78d0*/  BSSY B0, `(.L_x_153) ;  /* 0x0000006000007945 */ /* 0x000fe20003800000 */
[----:B------:R-:W-:Y:S01]  /*78e0*/  PLOP3.LUT P0, PT, P0, PT, PT, 0x8, 0x80 ;  /* 0x000000000080781c */ /* 0x000fe2000070e170 */
[----:B------:R-:W-:-:S12]  /*78f0*/  IMAD.MOV.U32 R29, RZ, RZ, -0x1 ;  /* 0xffffffffff1d7424 */ /* 0x000fd800078e00ff */
[----:B------:R-:W-:Y:S05]  /*7900*/  WARPSYNC.COLLECTIVE R29, `(.L_x_154) ;  /* 0x000000001d087348 */ /* 0x000fea0003c00000 */
[----:B------:R-:W-:Y:S01]  /*7910*/  VOTE.ANY P0, P0 ;  /* 0x0000000000ff7806 */ /* 0x000fe20000000100 */
[----:B------:R-:W-:-:S12]  /*7920*/  ENDCOLLECTIVE ;  /* 0x000000000000791b */ /* 0x000fd80003800000 */
.L_x_154:
[----:B------:R-:W-:Y:S05]  /*7930*/  BSYNC B0 ;  /* 0x0000000000007941 */ /* 0x000fea0003800000 */
.L_x_153:
[----:B------:R-:W-:Y:S05]  /*7940*/  BRA `(.L_x_155) ;  /* 0xffffffd800a87947 */ /* 0x000fea000383ffff */
.L_x_89:
        /* <DEDUP_REMOVED lines=8> */
.L_x_157:
[----:B------:R-:W-:Y:S05]  /*79d0*/  BSYNC B0 ;  /* 0x0000000000007941 */ /* 0x000fea0003800000 */
.L_x_156:
        /* <DEDUP_REMOVED lines=13> */
.L_x_158:
        /* <DEDUP_REMOVED lines=9> */
.L_x_159:
        /* <DEDUP_REMOVED lines=9> */
.L_x_160:
        /* <DEDUP_REMOVED lines=9> */
.L_x_161:
        /* <DEDUP_REMOVED lines=8> */
.L_x_162:
[----:B------:R-:W-:Y:S05]  /*7ce0*/  WARPSYNC.COLLECTIVE R29, `(.L_x_163) ;  /* 0x000000001d087348 */ /* 0x000fea0003c00000 */
[----:B------:R-:W-:Y:S01]  /*7cf0*/  VOTE.ALL P0, P0 ;  /* 0x0000000000ff7806 */ /* 0x000fe20000000000 */
[----:B------:R-:W-:-:S12]  /*7d00*/  ENDCOLLECTIVE ;  /* 0x000000000000791b */ /* 0x000fd80003800000 */
.L_x_163:
[----:B------:R-:W0:Y:S01]  /*7d10*/  LDC.64 R22, c[0x0][0x3b0] ;  /* 0x0000ec00ff167b82 */ /* 0x000e220000000a00 */
[----:B------:R-:W-:-:S04]  /*7d20*/  ISETP.GT.AND P3, PT, R26, R27, PT ;  /* 0x0000001b1a00720c */ /* 0x000fc80003f64270 */
[----:B------:R-:W-:-:S05]  /*7d30*/  SEL R24, R31, RZ, !P3 ;  /* 0x000000ff1f187207 */ /* 0x000fca0005800000 */
[----:B------:R-:W-:Y:S01]  /*7d40*/  IMAD.IADD R27, R25, 0x1, R24 ;  /* 0x00000001191b7824 */ /* 0x000fe200078e0218 */
[----:B0-----:R-:W-:-:S05]  /*7d50*/  IADD3 R28, P3, PT, R22, 0x100, RZ ;  /* 0x00000100161c7810 */ /* 0x001fca0007f7e0ff */
[----:B------:R-:W-:Y:S01]  /*7d60*/  IMAD.X R30, RZ, RZ, R23, P3 ;  /* 0x000000ffff1e7224 */ /* 0x000fe200018e0617 */
[----:B------:R-:W-:Y:S07]  /*7d70*/  BRA `(.L_x_164) ;  /* 0xffffffd8003c7947 */ /* 0x000fee000383ffff */
.L_x_91:
[----:B------:R-:W-:Y:S01]  /*7d80*/  BSSY B0, `(.L_x_165) ;  /* 0x0000006000007945 */ /* 0x000fe20003800000 */
[----:B------:R-:W-:Y:S01]  /*7d90*/  PLOP3.LUT P0, PT, P0, PT, PT, 0x8, 0x80 ;  /* 0x000000000080781c */ /* 0x000fe2000070e170 */
[----:B------:R-:W-:-:S12]  /*7da0*/  IMAD.MOV.U32 R29, RZ, RZ, -0x1 ;  /* 0xffffffffff1d7424 */ /* 0x000fd800078e00ff */
[----:B------:R-:W-:Y:S05]  /*7db0*/  WARPSYNC.COLLECTIVE R29, `(.L_x_166) ;  /* 0x000000001d087348 */ /* 0x000fea0003c00000 */
[----:B------:R-:W-:Y:S01]  /*7dc0*/  VOTE.ANY P0, P0 ;  /* 0x0000000000ff7806 */ /* 0x000fe20000000100 */
[----:B------:R-:W-:-:S12]  /*7dd0*/  ENDCOLLECTIVE ;  /* 0x000000000000791b */ /* 0x000fd80003800000 */
.L_x_166:
[----:B------:R-:W-:Y:S05]  /*7de0*/  BSYNC B0 ;  /* 0x0000000000007941 */ /* 0x000fea0003800000 */
.L_x_165:
[----:B------:R-:W-:Y:S05]  /*7df0*/  BRA `(.L_x_167) ;  /* 0xffffffd800487947 */ /* 0x000fea000383ffff */
.L_x_95:
[----:B------:R-:W-:Y:S01]  /*7e00*/  BSSY B0, `(.L_x_168) ;  /* 0x0000006000007945 */ /* 0x000fe20003800000 */
[----:B------:R-:W-:Y:S01]  /*7e10*/  PLOP3.LUT P0, PT, P0, PT, PT, 0x8, 0x80 ;  /* 0x000000000080781c */ /* 0x000fe2000070e170 */
[----:B------:R-:W-:-:S12]  /*7e20*/  IMAD.MOV.U32 R29, RZ, RZ, -0x1 ;  /* 0xffffffffff1d7424 */ /* 0x000fd800078e00ff */
[----:B------:R-:W-:Y:S05]  /*7e30*/  WARPSYNC.COLLECTIVE R29, `(.L_x_169) ;  /* 0x000000001d087348 */ /* 0x000fea0003c00000 */
[----:B------:R-:W-:Y:S01]  /*7e40*/  VOTE.ANY P0, P0 ;  /* 0x0000000000ff7806 */ /* 0x000fe20000000100 */
[----:B------:R-:W-:-:S12]  /*7e50*/  ENDCOLLECTIVE ;  /* 0x000000000000791b */ /* 0x000fd80003800000 */
.L_x_169:
[----:B------:R-:W-:Y:S05]  /*7e60*/  BSYNC B0 ;  /* 0x0000000000007941 */ /* 0x000fea0003800000 */
.L_x_168:
[----:B------:R-:W-:Y:S05]  /*7e70*/  BRA `(.L_x_170) ;  /* 0xffffffd8005c7947 */ /* 0x000fea000383ffff */
.L_x_97:
[----:B------:R-:W-:Y:S01]  /*7e80*/  BSSY B0, `(.L_x_171) ;  /* 0x0000006000007945 */ /* 0x000fe20003800000 */
[----:B------:R-:W-:Y:S01]  /*7e90*/  PLOP3.LUT P3, PT, P0, PT, PT, 0x8, 0x80 ;  /* 0x000000000080781c */ /* 0x000fe2000076e170 */
[----:B------:R-:W-:-:S12]  /*7ea0*/  IMAD.MOV.U32 R29, RZ, RZ, -0x1 ;  /* 0xffffffffff1d7424 */ /* 0x000fd800078e00ff */
[----:B------:R-:W-:Y:S05]  /*7eb0*/  WARPSYNC.COLLECTIVE R29, `(.L_x_172) ;  /* 0x000000001d087348 */ /* 0x000fea0003c00000 */
[----:B------:R-:W-:Y:S01]  /*7ec0*/  VOTE.ANY R29, PT, P3 ;  /* 0x00000000001d7806 */ /* 0x000fe200018e0100 */
[----:B------:R-:W-:Y:S06]  /*7ed0*/  ENDCOLLECTIVE ;  /* 0x000000000000791b */ /* 0x000fec0003800000 */
.L_x_172:
[----:B------:R-:W-:Y:S05]  /*7ee0*/  BSYNC B0 ;  /* 0x0000000000007941 */ /* 0x000fea0003800000 */
.L_x_171:
        /* <DEDUP_REMOVED lines=12> */
.L_x_173:
        /* <DEDUP_REMOVED lines=11> */
.L_x_174:
        /* <DEDUP_REMOVED lines=8> */
.L_x_175:
        /* <DEDUP_REMOVED lines=8> */
.L_x_176:
        /* <DEDUP_REMOVED lines=8> */
.L_x_177:
[----:B------:R-:W-:Y:S02]  /*81e0*/  SEL R31, R31, RZ, !P0 ;  /* 0x000000ff1f1f7207 */ /* 0x000fe40004000000 */
[----:B------:R-:W-:Y:S02]  /*81f0*/  ISETP.NE.AND P0, PT, R24, 0x65, PT ;  /* 0x000000651800780c */ /* 0x000fe40003f05270 */
[----:B------:R-:W-:-:S11]  /*8200*/  IADD3 R27, PT, PT, R25, R31, R27 ;  /* 0x0000001f191b7210 */ /* 0x000fd60007ffe01b */
[----:B------:R-:W-:Y:S05]  /*8210*/  WARPSYNC.COLLECTIVE R29, `(.L_x_178) ;  /* 0x000000001d087348 */ /* 0x000fea0003c00000 */
[----:B------:R-:W-:Y:S01]  /*8220*/  VOTE.ALL P0, P0 ;  /* 0x0000000000ff7806 */ /* 0x000fe20000000000 */
[----:B------:R-:W-:-:S12]  /*8230*/  ENDCOLLECTIVE ;  /* 0x000000000000791b */ /* 0x000fd80003800000 */
.L_x_178:
[----:B------:R-:W-:Y:S05]  /*8240*/  BRA `(.L_x_179) ;  /* 0xffffffd400f07947 */ /* 0x000fea000383ffff */
.L_x_180:
[----:B------:R-:W-:-:S00]  /*8250*/  BRA `(.L_x_180) ;  /* 0xfffffffc00fc7947 */ /* 0x000fc0000383ffff */
[----:B------:R-:W-:-:S00]  /*8260*/  NOP ;  /* 0x0000000000007918 */ /* 0x000fc00000000000 */
        /* <DEDUP_REMOVED lines=9> */
.L_x_185:


//--------------------- .text._ZN3cub18CUB_300001_SM_10006detail4scan23DeviceCompactInitKernelINS0_13ScanTileStateIiLb1EEEPlEEvT_iT0_ --------------------------
	.section	.text._ZN3cub18CUB_300001_SM_10006detail4scan23DeviceCompactInitKernelINS0_13ScanTileStateIiLb1EEEPlEEvT_iT0_,"ax",@progbits
	.align	128
        .global         _ZN3cub18CUB_300001_SM_10006detail4scan23DeviceCompactInitKernelINS0_13ScanTileStateIiLb1EEEPlEEvT_iT0_
        .type           _ZN3cub18CUB_300001_SM_10006detail4scan23DeviceCompactInitKernelINS0_13ScanTileStateIiLb1EEEPlEEvT_iT0_,@function
        .size           _ZN3cub18CUB_300001_SM_10006detail4scan23DeviceCompactInitKernelINS0_13ScanTileStateIiLb1EEEPlEEvT_iT0_,(.L_x_186 - _ZN3cub18CUB_300001_SM_10006detail4scan23DeviceCompactInitKernelINS0_13ScanTileStateIiLb1EEEPlEEvT_iT0_)
        .other          _ZN3cub18CUB_300001_SM_10006detail4scan23DeviceCompactInitKernelINS0_13ScanTileStateIiLb1EEEPlEEvT_iT0_,@"STO_CUDA_ENTRY STV_DEFAULT"
_ZN3cub18CUB_300001_SM_10006detail4scan23DeviceCompactInitKernelINS0_13ScanTileStateIiLb1EEEPlEEvT_iT0_:
.text._ZN3cub18CUB_300001_SM_10006detail4scan23DeviceCompactInitKernelINS0_13ScanTileStateIiLb1EEEPlEEvT_iT0_:
[----:B------:R-:W-:Y:S01]  /*0000*/  LDC R1, c[0x0][0x37c] ;  /* 0x0000df00ff017b82 */ /* 0x000fe20000000800 */
[----:B------:R-:W0:Y:S07]  /*0010*/  S2R R0, SR_TID.X ;  /* 0x0000000000007919 */ /* 0x000e2e0000002100 */
[----:B------:R-:W1:Y:S01]  /*0020*/  S2UR UR6, SR_CTAID.X ;  /* 0x00000000000679c3 */ /* 0x000e620000002500 */
[----:B------:R-:W2:Y:S07]  /*0030*/  LDCU UR4, c[0x0][0x388] ;  /* 0x00007100ff0477ac */ /* 0x000eae0008000800 */
[----:B------:R-:W1:Y:S01]  /*0040*/  LDC R7, c[0x0][0x360] ;  /* 0x0000d800ff077b82 */ /* 0x000e620000000800 */
[C---:B0-----:R-:W-:Y:S01]  /*0050*/  ISETP.GT.U32.AND P0, PT, R0.reuse, 0x1f, PT ;  /* 0x0000001f0000780c */ /* 0x041fe20003f04070 */
[----:B-1----:R-:W-:Y:S01]  /*0060*/  IMAD R7, R7, UR6, R0 ;  /* 0x0000000607077c24 */ /* 0x002fe2000f8e0200 */
[----:B------:R-:W-:-:S02]  /*0070*/  LOP3.LUT P2, RZ, R0, UR6, RZ, 0xfc, !PT ;  /* 0x0000000600ff7c12 */ /* 0x000fc4000f84fcff */
[----:B------:R-:W-:Y:S02]  /*0080*/  ISETP.NE.OR P0, PT, RZ, UR6, P0 ;  /* 0x00000006ff007c0c */ /* 0x000fe40008705670 */
[----:B--2---:R-:W-:Y:S01]  /*0090*/  ISETP.GE.AND P1, PT, R7, UR4, PT ;  /* 0x0000000407007c0c */ /* 0x004fe2000bf26270 */
[----:B------:R-:W0:Y:S10]  /*00a0*/  LDCU.64 UR4, c[0x0][0x358] ;  /* 0x00006b00ff0477ac */ /* 0x000e340008000a00 */
[----:B------:R-:W1:Y:S02]  /*00b0*/  @!P0 LDC.64 R4, c[0x0][0x380] ;  /* 0x0000e000ff048b82 */ /* 0x000e640000000a00 */
[----:B------:R-:W-:-:S06]  /*00c0*/  @!P1 MOV R6, 0x63 ;  /* 0x0000006300069802 */ /* 0x000fcc0000000f00 */
[----:B------:R-:W2:Y:S01]  /*00d0*/  @!P1 LDC.64 R2, c[0x0][0x380] ;  /* 0x0000e000ff029b82 */ /* 0x000ea20000000a00 */
[----:B-1----:R-:W-:-:S04]  /*00e0*/  @!P0 IMAD.WIDE.U32 R4, R0, 0x8, R4 ;  /* 0x0000000800048825 */ /* 0x002fc800078e0004 */
[----:B--2---:R-:W-:-:S04]  /*00f0*/  @!P1 IMAD.WIDE R2, R7, 0x8, R2 ;  /* 0x0000000807029825 */ /* 0x004fc800078e0202 */
[----:B------:R-:W-:-:S05]  /*0100*/  IMAD.MOV.U32 R7, RZ, RZ, RZ ;  /* 0x000000ffff077224 */ /* 0x000fca00078e00ff */
[----:B0-----:R0:W-:Y:S04]  /*0110*/  @!P1 STG.E.64 desc[UR4][R2.64+0x100], R6 ;  /* 0x0001000602009986 */ /* 0x0011e8000c101b04 */
[----:B------:R0:W-:Y:S01]  /*0120*/  @!P0 STG.E.64 desc[UR4][R4.64], RZ ;  /* 0x000000ff04008986 */ /* 0x0001e2000c101b04 */
[----:B------:R-:W-:Y:S05]  /*0130*/  @P2 EXIT ;  /* 0x000000000000294d */ /* 0x000fea0003800000 */
[----:B0-----:R-:W0:Y:S02]  /*0140*/  LDC.64 R2, c[0x0][0x390] ;  /* 0x0000e400ff027b82 */ /* 0x001e240000000a00 */
[----:B0-----:R-:W-:Y:S01]  /*0150*/  STG.E.64 desc[UR4][R2.64], RZ ;  /* 0x000000ff02007986 */ /* 0x001fe2000c101b04 */
[----:B------:R-:W-:Y:S05]  /*0160*/  EXIT ;  /* 0x000000000000794d */ /* 0x000fea0003800000 */
.L_x_181:
        /* <DEDUP_REMOVED lines=9> */
.L_x_186:


//--------------------- .text._ZN3cub18CUB_300001_SM_10006detail8for_each13static_kernelINS2_12policy_hub_t12policy_500_tEmN6thrust24THRUST_300001_SM_1000_NS8cuda_cub20__uninitialized_fill7functorINS7_10device_ptrIfEEfEEEEvT0_T1_ --------------------------
	.section	.text._ZN3cub18CUB_300001_SM_10006detail8for_each13static_kernelINS2_12policy_hub_t12policy_500_tEmN6thrust24THRUST_300001_SM_1000_NS8cuda_cub20__uninitialized_fill7functorINS7_10device_ptrIfEEfEEEEvT0_T1_,"ax",@progbits
	.align	128
        .global         _ZN3cub18CUB_300001_SM_10006detail8for_each13static_kernelINS2_12policy_hub_t12policy_500_tEmN6thrust24THRUST_300001_SM_1000_NS8cuda_cub20__uninitialized_fill7functorINS7_10device_ptrIfEEfEEEEvT0_T1_
        .type           _ZN3cub18CUB_300001_SM_10006detail8for_each13static_kernelINS2_12policy_hub_t12policy_500_tEmN6thrust24THRUST_300001_SM_1000_NS8cuda_cub20__uninitialized_fill7functorINS7_10device_ptrIfEEfEEEEvT0_T1_,@function
        .size           _ZN3cub18CUB_300001_SM_10006detail8for_each13static_kernelINS2_12policy_hub_t12policy_500_tEmN6thrust24THRUST_300001_SM_1000_NS8cuda_cub20__uninitialized_fill7functorINS7_10device_ptrIfEEfEEEEvT0_T1_,(.L_x_187 - _ZN3cub18CUB_300001_SM_10006detail8for_each13static_kernelINS2_12policy_hub_t12policy_500_tEmN6thrust24THRUST_300001_SM_1000_NS8cuda_cub20__uninitialized_fill7functorINS7_10device_ptrIfEEfEEEEvT0_T1_)
        .other          _ZN3cub18CUB_300001_SM_10006detail8for_each13static_kernelINS2_12policy_hub_t12policy_500_tEmN6thrust24THRUST_300001_SM_1000_NS8cuda_cub20__uninitialized_fill7functorINS7_10device_ptrIfEEfEEEEvT0_T1_,@"STO_CUDA_ENTRY STV_DEFAULT"
_ZN3cub18CUB_300001_SM_10006detail8for_each13static_kernelINS2_12policy_hub_t12policy_500_tEmN6thrust24THRUST_300001_SM_1000_NS8cuda_cub20__uninitialized_fill7functorINS7_10device_ptrIfEEfEEEEvT0_T1_:
.text._ZN3cub18CUB_300001_SM_10006detail8for_each13static_kernelINS2_12policy_hub_t12policy_500_tEmN6thrust24THRUST_300001_SM_1000_NS8cuda_cub20__uninitialized_fill7functorINS7_10device_ptrIfEEfEEEEvT0_T1_:
[----:B------:R-:W-:Y:S08]  /*0000*/  LDC R1, c[0x0][0x37c] ;  /* 0x0000df00ff017b82 */ /* 0x000ff00000000800 */
[----:B------:R-:W0:Y:S01]  /*0010*/  S2UR UR4, SR_CTAID.X ;  /* 0x00000000000479c3 */ /* 0x000e220000002500 */
[----:B------:R-:W1:Y:S01]  /*0020*/  LDCU.64 UR6, c[0x0][0x380] ;  /* 0x00007000ff0677ac */ /* 0x000e620008000a00 */
[----:B------:R-:W2:Y:S01]  /*0030*/  LDCU.64 UR8, c[0x0][0x358] ;  /* 0x00006b00ff0877ac */ /* 0x000ea20008000a00 */
[----:B0-----:R-:W-:-:S04]  /*0040*/  UIMAD.WIDE.U32 UR4, UR4, 0x200, URZ ;  /* 0x00000200040478a5 */ /* 0x001fc8000f8e00ff */
[----:B-1----:R-:W-:-:S04]  /*0050*/  UIADD3 UR6, UP0, UPT, -UR4, UR6, URZ ;  /* 0x0000000604067290 */ /* 0x002fc8000ff1e1ff */
[----:B------:R-:W-:Y:S02]  /*0060*/  UIADD3.X UR7, UPT, UPT, ~UR5, UR7, URZ, UP0, !UPT ;  /* 0x0000000705077290 */ /* 0x000fe400087fe5ff */
[----:B------:R-:W-:-:S04]  /*0070*/  UISETP.GE.U32.AND UP0, UPT, UR6, 0x200, UPT ;  /* 0x000002000600788c */ /* 0x000fc8000bf06070 */
[----:B------:R-:W-:-:S09]  /*0080*/  UISETP.GE.U32.AND.EX UP0, UPT, UR7, URZ, UPT, UP0 ;  /* 0x000000ff0700728c */ /* 0x000fd2000bf06100 */
[----:B--2---:R-:W-:Y:S05]  /*0090*/  BRA.U !UP0, `(.L_x_182) ;  /* 0x0000000108287547 */ /* 0x004fea000b800000 */
[----:B------:R-:W0:Y:S01]  /*00a0*/  S2R R0, SR_TID.X ;  /* 0x0000000000007919 */ /* 0x000e220000002100 */
[----:B------:R-:W1:Y:S01]  /*00b0*/  LDCU.64 UR6, c[0x0][0x388] ;  /* 0x00007100ff0677ac */ /* 0x000e620008000a00 */
[----:B------:R-:W2:Y:S01]  /*00c0*/  LDC R5, c[0x0][0x390] ;  /* 0x0000e400ff057b82 */ /* 0x000ea20000000800 */
[----:B0-----:R-:W-:-:S05]  /*00d0*/  IADD3 R0, P0, PT, R0, UR4, RZ ;  /* 0x0000000400007c10 */ /* 0x001fca000ff1e0ff */
[----:B------:R-:W-:Y:S01]  /*00e0*/  IMAD.X R3, RZ, RZ, UR5, P0 ;  /* 0x00000005ff037e24 */ /* 0x000fe200080e06ff */
[----:B-1----:R-:W-:-:S04]  /*00f0*/  LEA R2, P0, R0, UR6, 0x2 ;  /* 0x0000000600027c11 */ /* 0x002fc8000f8010ff */
[----:B------:R-:W-:-:S05]  /*0100*/  LEA.HI.X R3, R0, UR7, R3, 0x2, P0 ;  /* 0x0000000700037c11 */ /* 0x000fca00080f1403 */
[----:B--2---:R-:W-:Y:S04]  /*0110*/  STG.E desc[UR8][R2.64], R5 ;  /* 0x0000000502007986 */ /* 0x004fe8000c101908 */
[----:B------:R-:W-:Y:S01]  /*0120*/  STG.E desc[UR8][R2.64+0x400], R5 ;  /* 0x0004000502007986 */ /* 0x000fe2000c101908 */
[----:B------:R-:W-:Y:S05]  /*0130*/  EXIT ;  /* 0x000000000000794d */ /* 0x000fea0003800000 */
.L_x_182:
[----:B------:R-:W0:Y:S01]  /*0140*/  S2R R0, SR_TID.X ;  /* 0x0000000000007919 */ /* 0x000e220000002100 */
[----:B------:R-:W-:Y:S01]  /*0150*/  IMAD.U32 R2, RZ, RZ, UR7 ;  /* 0x00000007ff027e24 */ /* 0x000fe2000f8e00ff */
[----:B------:R-:W1:Y:S01]  /*0160*/  LDCU.64 UR10, c[0x0][0x388] ;  /* 0x00007100ff0a77ac */ /* 0x000e620008000a00 */
[----:B------:R-:W-:Y:S01]  /*0170*/  IMAD.U32 R4, RZ, RZ, UR7 ;  /* 0x00000007ff047e24 */ /* 0x000fe2000f8e00ff */
[----:B0-----:R-:W-:-:S04]  /*0180*/  ISETP.LT.U32.AND P0, PT, R0, UR6, PT ;  /* 0x0000000600007c0c */ /* 0x001fc8000bf01070 */
[----:B------:R-:W-:Y:S01]  /*0190*/  ISETP.GT.U32.AND.EX P0, PT, R2, RZ, PT, P0 ;  /* 0x000000ff0200720c */ /* 0x000fe20003f04100 */
[C---:B------:R-:W-:Y:S01]  /*01a0*/  VIADD R2, R0.reuse, 0x100 ;  /* 0x0000010000027836 */ /* 0x040fe20000000000 */
[----:B------:R-:W-:-:S04]  /*01b0*/  IADD3 R0, P2, PT, R0, UR4, RZ ;  /* 0x0000000400007c10 */ /* 0x000fc8000ff5e0ff */
[----:B------:R-:W-:Y:S01]  /*01c0*/  ISETP.LT.U32.AND P1, PT, R2, UR6, PT ;  /* 0x0000000602007c0c */ /* 0x000fe2000bf21070 */
[----:B------:R-:W-:Y:S01]  /*01d0*/  IMAD.X R3, RZ, RZ, UR5, P2 ;  /* 0x00000005ff037e24 */ /* 0x000fe200090e06ff */
[----:B-1----:R-:W-:Y:S02]  /*01e0*/  LEA R2, P2, R0, UR10, 0x2 ;  /* 0x0000000a00027c11 */ /* 0x002fe4000f8410ff */
[----:B------:R-:W-:Y:S02]  /*01f0*/  ISETP.GT.U32.AND.EX P1, PT, R4, RZ, PT, P1 ;  /* 0x000000ff0400720c */ /* 0x000fe40003f24110 */
[----:B------:R-:W-:Y:S01]  /*0200*/  LEA.HI.X R3, R0, UR11, R3, 0x2, P2 ;  /* 0x0000000b00037c11 */ /* 0x000fe200090f1403 */
[----:B------:R-:W0:Y:S04]  /*0210*/  @P0 LDC R5, c[0x0][0x390] ;  /* 0x0000e400ff050b82 */ /* 0x000e280000000800 */
[----:B0-----:R0:W-:Y:S06]  /*0220*/  @P0 STG.E desc[UR8][R2.64], R5 ;  /* 0x0000000502000986 */ /* 0x0011ec000c101908 */
[----:B------:R-:W-:Y:S05]  /*0230*/  @!P1 EXIT ;  /* 0x000000000000994d */ /* 0x000fea0003800000 */
[----:B0-----:R-:W0:Y:S02]  /*0240*/  LDC R5, c[0x0][0x390] ;  /* 0x0000e400ff057b82 */ /* 0x001e240000000800 */
[----:B0-----:R-:W-:Y:S01]  /*0250*/  STG.E desc[UR8][R2.64+0x400], R5 ;  /* 0x0004000502007986 */ /* 0x001fe2000c101908 */
[----:B------:R-:W-:Y:S05]  /*0260*/  EXIT ;  /* 0x000000000000794d */ /* 0x000fea0003800000 */
.L_x_183:
        /* <DEDUP_REMOVED lines=9> */
.L_x_187:


//--------------------- .text._ZN3cub18CUB_300001_SM_10006detail11EmptyKernelIvEEvv --------------------------
	.section	.text._ZN3cub18CUB_300001_SM_10006detail11EmptyKernelIvEEvv,"ax",@progbits
	.align	128
        .global         _ZN3cub18CUB_300001_SM_10006detail11EmptyKernelIvEEvv
        .type           _ZN3cub18CUB_300001_SM_10006detail11EmptyKernelIvEEvv,@function
        .size           _ZN3cub18CUB_300001_SM_10006detail11EmptyKernelIvEEvv,(.L_x_188 - _ZN3cub18CUB_300001_SM_10006detail11EmptyKernelIvEEvv)
        .other          _ZN3cub18CUB_300001_SM_10006detail11EmptyKernelIvEEvv,@"STO_CUDA_ENTRY STV_DEFAULT"
_ZN3cub18CUB_300001_SM_10006detail11EmptyKernelIvEEvv:
.text._ZN3cub18CUB_300001_SM_10006detail11EmptyKernelIvEEvv:
[----:B------:R-:W-:Y:S01]  /*0000*/  LDC R1, c[0x0][0x37c] ;  /* 0x0000df00ff017b82 */ /* 0x000fe20000000800 */
[----:B------:R-:W-:Y:S05]  /*0010*/  EXIT ;  /* 0x000000000000794d */ /* 0x000fea0003800000 */
.L_x_184:
        /* <DEDUP_REMOVED lines=14> */
.L_x_188:


//--------------------- .nv.shared._ZN3cub18CUB_300001_SM_10006detail6select23DeviceSelectSweepKernelINS2_10policy_hubIN4cuda3std3__45tupleIJffEEENS0_8NullTypeEiLb0ELNS0_10SelectImplE1EE10Policy1000EN6thrust24THRUST_300001_SM_1000_NS12zip_iteratorINS8_IJNSF_6detail15normal_iteratorINSF_10device_ptrIfEEEESL_EEEEEPSA_SN_PlNS0_13ScanTileStateIiLb1EEENS7_10__not_fn_tI17is_outside_circleEESA_iNS2_19streaming_context_tIlLb1EEELSB_1EEEvT0_T1_T2_T3_T4_T5_T6_T7_iT8_NS1_7vsmem_tE --------------------------
	.section	.nv.shared._ZN3cub18CUB_300001_SM_10006detail6select23DeviceSelectSweepKernelINS2_10policy_hubIN4cuda3std3__45tupleIJffEEENS0_8NullTypeEiLb0ELNS0_10SelectImplE1EE10Policy1000EN6thrust24THRUST_300001_SM_1000_NS12zip_iteratorINS8_IJNSF_6detail15normal_iteratorINSF_10device_ptrIfEEEESL_EEEEEPSA_SN_PlNS0_13ScanTileStateIiLb1EEENS7_10__not_fn_tI17is_outside_circleEESA_iNS2_19streaming_context_tIlLb1EEELSB_1EEEvT0_T1_T2_T3_T4_T5_T6_T7_iT8_NS1_7vsmem_tE,"aw",@nobits
	.sectionflags	@""
	.align	16
.nv.shared._ZN3cub18CUB_300001_SM_10006detail6select23DeviceSelectSweepKernelINS2_10policy_hubIN4cuda3std3__45tupleIJffEEENS0_8NullTypeEiLb0ELNS0_10SelectImplE1EE10Policy1000EN6thrust24THRUST_300001_SM_1000_NS12zip_iteratorINS8_IJNSF_6detail15normal_iteratorINSF_10device_ptrIfEEEESL_EEEEEPSA_SN_PlNS0_13ScanTileStateIiLb1EEENS7_10__not_fn_tI17is_outside_circleEESA_iNS2_19streaming_context_tIlLb1EEELSB_1EEEvT0_T1_T2_T3_T4_T5_T6_T7_iT8_NS1_7vsmem_tE:
	.zero		6144


//--------------------- .nv.shared.reserved.0     --------------------------
	.section	.nv.shared.reserved.0,"aw",@nobits
	.weak		__nv_reservedSMEM_offset_0_alias
	.size		__nv_reservedSMEM_offset_0_alias, 0, 64
	.other		__nv_reservedSMEM_offset_0_alias,@"STO_CUDA_RESERVED_SHARED STV_DEFAULT"
__nv_reservedSMEM_offset_0_alias:
	.zero		0
	.zero		64


//--------------------- .nv.global                --------------------------
	.section	.nv.global,"aw",@nobits
.nv.global:
	.type		_ZN30_INTERNAL_f2a2e11c_4_k_cu_main6thrust24THRUST_300001_SM_1000_NS3seqE,@object
	.size		_ZN30_INTERNAL_f2a2e11c_4_k_cu_main6thrust24THRUST_300001_SM_1000_NS3seqE,(_ZN30_INTERNAL_f2a2e11c_4_k_cu_main4cuda3std3__48in_placeE - _ZN30_INTERNAL_f2a2e11c_4_k_cu_main6thrust24THRUST_300001_SM_1000_NS3seqE)
_ZN30_INTERNAL_f2a2e11c_4_k_cu_main6thrust24THRUST_300001_SM_1000_NS3seqE:
	.zero		1
	.type		_ZN30_INTERNAL_f2a2e11c_4_k_cu_main4cuda3std3__48in_placeE,@object
	.size		_ZN30_INTERNAL_f2a2e11c_4_k_cu_main4cuda3std3__48in_placeE,(_ZN30_INTERNAL_f2a2e11c_4_k_cu_main4cuda3std6ranges3__45__cpo4sizeE - _ZN30_INTERNAL_f2a2e11c_4_k_cu_main4cuda3std3__48in_placeE)
_ZN30_INTERNAL_f2a2e11c_4_k_cu_main4cuda3std3__48in_placeE:
	.zero		1
	.type		_ZN30_INTERNAL_f2a2e11c_4_k_cu_main4cuda3std6ranges3__45__cpo4sizeE,@object
	.size		_ZN30_INTERNAL_f2a2e11c_4_k_cu_main4cuda3std6ranges3__45__cpo4sizeE,(_ZN30_INTERNAL_f2a2e11c_4_k_cu_main6thrust24THRUST_300001_SM_1000_NS12placeholders2_3E - _ZN30_INTERNAL_f2a2e11c_4_k_cu_main4cuda3std6ranges3__45__cpo4sizeE)
_ZN30_INTERNAL_f2a2e11c_4_k_cu_main4cuda3std6ranges3__45__cpo4sizeE:
	.zero		1
	.type		_ZN30_INTERNAL_f2a2e11c_4_k_cu_main6thrust24THRUST_300001_SM_1000_NS12placeholders2_3E,@object
	.size		_ZN30_INTERNAL_f2a2e11c_4_k_cu_main6thrust24THRUST_300001_SM_1000_NS12placeholders2_3E,(_ZN30_INTERNAL_f2a2e11c_4_k_cu_main4cuda3std3__45__cpo6cbeginE - _ZN30_INTERNAL_f2a2e11c_4_k_cu_main6thrust24THRUST_300001_SM_1000_NS12placeholders2_3E)
_ZN30_INTERNAL_f2a2e11c_4_k_cu_main6thrust24THRUST_300001_SM_1000_NS12placeholders2_3E:
	.zero		1
	.type		_ZN30_INTERNAL_f2a2e11c_4_k_cu_main4cuda3std3__45__cpo6cbeginE,@object
	.size		_ZN30_INTERNAL_f2a2e11c_4_k_cu_main4cuda3std3__45__cpo6cbeginE,(_ZN30_INTERNAL_f2a2e11c_4_k_cu_main4cuda3std6ranges3__45__cpo6cbeginE - _ZN30_INTERNAL_f2a2e11c_4_k_cu_main4cuda3std3__45__cpo6cbeginE)
_ZN30_INTERNAL_f2a2e11c_4_k_cu_main4cuda3std3__45__cpo6cbeginE:
	.zero		1
	.type		_ZN30_INTERNAL_f2a2e11c_4_k_cu_main4cuda3std6ranges3__45__cpo6cbeginE,@object
	.size		_ZN30_INTERNAL_f2a2e11c_4_k_cu_main4cuda3std6ranges3__45__cpo6cbeginE,(_ZN30_INTERNAL_f2a2e11c_4_k_cu_main6thrust24THRUST_300001_SM_1000_NS12placeholders2_7E - _ZN30_INTERNAL_f2a2e11c_4_k_cu_main4cuda3std6ranges3__45__cpo6cbeginE)
_ZN30_INTERNAL_f2a2e11c_4_k_cu_main4cuda3std6ranges3__45__cpo6cbeginE:
	.zero		1
	.type		_ZN30_INTERNAL_f2a2e11c_4_k_cu_main6thrust24THRUST_300001_SM_1000_NS12placeholders2_7E,@object
	.size		_ZN30_INTERNAL_f2a2e11c_4_k_cu_main6thrust24THRUST_300001_SM_1000_NS12placeholders2_7E,(_ZN30_INTERNAL_f2a2e11c_4_k_cu_main4cuda3std3__45__cpo7crbeginE - _ZN30_INTERNAL_f2a2e11c_4_k_cu_main6thrust24THRUST_300001_SM_1000_NS12placeholders2_7E)
_ZN30_INTERNAL_f2a2e11c_4_k_cu_main6thrust24THRUST_300001_SM_1000_NS12placeholders2_7E:
	.zero		1
	.type		_ZN30_INTERNAL_f2a2e11c_4_k_cu_main4cuda3std3__45__cpo7crbeginE,@object
	.size		_ZN30_INTERNAL_f2a2e11c_4_k_cu_main4cuda3std3__45__cpo7crbeginE,(_ZN30_INTERNAL_f2a2e11c_4_k_cu_main4cuda3std6ranges3__45__cpo4nextE - _ZN30_INTERNAL_f2a2e11c_4_k_cu_main4cuda3std3__45__cpo7crbeginE)
_ZN30_INTERNAL_f2a2e11c_4_k_cu_main4cuda3std3__45__cpo7crbeginE:
	.zero		1
	.type		_ZN30_INTERNAL_f2a2e11c_4_k_cu_main4cuda3std6ranges3__45__cpo4nextE,@object
	.size		_ZN30_INTERNAL_f2a2e11c_4_k_cu_main4cuda3std6ranges3__45__cpo4nextE,(_ZN30_INTERNAL_f2a2e11c_4_k_cu_main4cuda3std6ranges3__45__cpo4swapE - _ZN30_INTERNAL_f2a2e11c_4_k_cu_main4cuda3std6ranges3__45__cpo4nextE)
_ZN30_INTERNAL_f2a2e11c_4_k_cu_main4cuda3std6ranges3__45__cpo4nextE:
	.zero		1
	.type		_ZN30_INTERNAL_f2a2e11c_4_k_cu_main4cuda3std6ranges3__45__cpo4swapE,@object
	.size		_ZN30_INTERNAL_f2a2e11c_4_k_cu_main4cuda3std6ranges3__45__cpo4swapE,(_ZN30_INTERNAL_f2a2e11c_4_k_cu_main6thrust24THRUST_300001_SM_1000_NS8cuda_cub10par_nosyncE - _ZN30_INTERNAL_f2a2e11c_4_k_cu_main4cuda3std6ranges3__45__cpo4swapE)
_ZN30_INTERNAL_f2a2e11c_4_k_cu_main4cuda3std6ranges3__45__cpo4swapE:
	.zero		1
	.type		_ZN30_INTERNAL_f2a2e11c_4_k_cu_main6thrust24THRUST_300001_SM_1000_NS8cuda_cub10par_nosyncE,@object
	.size		_ZN30_INTERNAL_f2a2e11c_4_k_cu_main6thrust24THRUST_300001_SM_1000_NS8cuda_cub10par_nosyncE,(_ZN30_INTERNAL_f2a2e11c_4_k_cu_main6thrust24THRUST_300001_SM_1000_NS12placeholders2_9E - _ZN30_INTERNAL_f2a2e11c_4_k_cu_main6thrust24THRUST_300001_SM_1000_NS8cuda_cub10par_nosyncE)
_ZN30_INTERNAL_f2a2e11c_4_k_cu_main6thrust24THRUST_300001_SM_1000_NS8cuda_cub10par_nosyncE:
	.zero		1
	.type		_ZN30_INTERNAL_f2a2e11c_4_k_cu_main6thrust24THRUST_300001_SM_1000_NS12placeholders2_9E,@object
	.size		_ZN30_INTERNAL_f2a2e11c_4_k_cu_main6thrust24THRUST_300001_SM_1000_NS12placeholders2_9E,(_ZN30_INTERNAL_f2a2e11c_4_k_cu_main4cuda3std3__432_GLOBAL__N__f2a2e11c_4_k_cu_main6ignoreE - _ZN30_INTERNAL_f2a2e11c_4_k_cu_main6thrust24THRUST_300001_SM_1000_NS12placeholders2_9E)
_ZN30_INTERNAL_f2a2e11c_4_k_cu_main6thrust24THRUST_300001_SM_1000_NS12placeholders2_9E:
	.zero		1
	.type		_ZN30_INTERNAL_f2a2e11c_4_k_cu_main4cuda3std3__432_GLOBAL__N__f2a2e11c_4_k_cu_main6ignoreE,@object
	.size		_ZN30_INTERNAL_f2a2e11c_4_k_cu_main4cuda3std3__432_GLOBAL__N__f2a2e11c_4_k_cu_main6ignoreE,(_ZN30_INTERNAL_f2a2e11c_4_k_cu_main4cuda3std6ranges3__45__cpo4dataE - _ZN30_INTERNAL_f2a2e11c_4_k_cu_main4cuda3std3__432_GLOBAL__N__f2a2e11c_4_k_cu_main6ignoreE)
_ZN30_INTERNAL_f2a2e11c_4_k_cu_main4cuda3std3__432_GLOBAL__N__f2a2e11c_4_k_cu_main6ignoreE:
	.zero		1
	.type		_ZN30_INTERNAL_f2a2e11c_4_k_cu_main4cuda3std6ranges3__45__cpo4dataE,@object
	.size		_ZN30_INTERNAL_f2a2e11c_4_k_cu_main4cuda3std6ranges3__45__cpo4dataE,(_ZN30_INTERNAL_f2a2e11c_4_k_cu_main6thrust24THRUST_300001_SM_1000_NS12placeholders2_1E - _ZN30_INTERNAL_f2a2e11c_4_k_cu_main4cuda3std6ranges3__45__cpo4dataE)
_ZN30_INTERNAL_f2a2e11c_4_k_cu_main4cuda3std6ranges3__45__cpo4dataE:
	.zero		1
	.type		_ZN30_INTERNAL_f2a2e11c_4_k_cu_main6thrust24THRUST_300001_SM_1000_NS12placeholders2_1E,@object
	.size		_ZN30_INTERNAL_f2a2e11c_4_k_cu_main6thrust24THRUST_300001_SM_1000_NS12placeholders2_1E,(_ZN30_INTERNAL_f2a2e11c_4_k_cu_main4cuda3std3__45__cpo5beginE - _ZN30_INTERNAL_f2a2e11c_4_k_cu_main6thrust24THRUST_300001_SM_1000_NS12placeholders2_1E)
_ZN30_INTERNAL_f2a2e11c_4_k_cu_main6thrust24THRUST_300001_SM_1000_NS12placeholders2_1E:
	.zero		1
	.type		_ZN30_INTERNAL_f2a2e11c_4_k_cu_main4cuda3std3__45__cpo5beginE,@object
	.size		_ZN30_INTERNAL_f2a2e11c_4_k_cu_main4cuda3std3__45__cpo5beginE,(_ZN30_INTERNAL_f2a2e11c_4_k_cu_main4cuda3std6ranges3__45__cpo5beginE - _ZN30_INTERNAL_f2a2e11c_4_k_cu_main4cuda3std3__45__cpo5beginE)
_ZN30_INTERNAL_f2a2e11c_4_k_cu_main4cuda3std3__45__cpo5beginE:
	.zero		1
	.type		_ZN30_INTERNAL_f2a2e11c_4_k_cu_main4cuda3std6ranges3__45__cpo5beginE,@object
	.size		_ZN30_INTERNAL_f2a2e11c_4_k_cu_main4cuda3std6ranges3__45__cpo5beginE,(_ZN30_INTERNAL_f2a2e11c_4_k_cu_main6thrust24THRUST_300001_SM_1000_NS12placeholders2_5E - _ZN30_INTERNAL_f2a2e11c_4_k_cu_main4cuda3std6ranges3__45__cpo5beginE)
_ZN30_INTERNAL_f2a2e11c_4_k_cu_main4cuda3std6ranges3__45__cpo5beginE:
	.zero		1
	.type		_ZN30_INTERNAL_f2a2e11c_4_k_cu_main6thrust24THRUST_300001_SM_1000_NS12placeholders2_5E,@object
	.size		_ZN30_INTERNAL_f2a2e11c_4_k_cu_main6thrust24THRUST_300001_SM_1000_NS12placeholders2_5E,(_ZN30_INTERNAL_f2a2e11c_4_k_cu_main4cuda3std3__45__cpo6rbeginE - _ZN30_INTERNAL_f2a2e11c_4_k_cu_main6thrust24THRUST_300001_SM_1000_NS12placeholders2_5E)
_ZN30_INTERNAL_f2a2e11c_4_k_cu_main6thrust24THRUST_300001_SM_1000_NS12placeholders2_5E:
	.zero		1
	.type		_ZN30_INTERNAL_f2a2e11c_4_k_cu_main4cuda3std3__45__cpo6rbeginE,@object
	.size		_ZN30_INTERNAL_f2a2e11c_4_k_cu_main4cuda3std3__45__cpo6rbeginE,(_ZN30_INTERNAL_f2a2e11c_4_k_cu_main4cuda3std6ranges3__45__cpo7advanceE - _ZN30_INTERNAL_f2a2e11c_4_k_cu_main4cuda3std3__45__cpo6rbeginE)
_ZN30_INTERNAL_f2a2e11c_4_k_cu_main4cuda3std3__45__cpo6rbeginE:
	.zero		1
	.type		_ZN30_INTERNAL_f2a2e11c_4_k_cu_main4cuda3std6ranges3__45__cpo7advanceE,@object
	.size		_ZN30_INTERNAL_f2a2e11c_4_k_cu_main4cuda3std6ranges3__45__cpo7advanceE,(_ZN30_INTERNAL_f2a2e11c_4_k_cu_main4cuda3std3__47nulloptE - _ZN30_INTERNAL_f2a2e11c_4_k_cu_main4cuda3std6ranges3__45__cpo7advanceE)
_ZN30_INTERNAL_f2a2e11c_4_k_cu_main4cuda3std6ranges3__45__cpo7advanceE:
	.zero		1
	.type		_ZN30_INTERNAL_f2a2e11c_4_k_cu_main4cuda3std3__47nulloptE,@object
	.size		_ZN30_INTERNAL_f2a2e11c_4_k_cu_main4cuda3std3__47nulloptE,(_ZN30_INTERNAL_f2a2e11c_4_k_cu_main4cuda3std6ranges3__45__cpo8distanceE - _ZN30_INTERNAL_f2a2e11c_4_k_cu_main4cuda3std3__47nulloptE)
_ZN30_INTERNAL_f2a2e11c_4_k_cu_main4cuda3std3__47nulloptE:
	.zero		1
	.type		_ZN30_INTERNAL_f2a2e11c_4_k_cu_main4cuda3std6ranges3__45__cpo8distanceE,@object
	.size		_ZN30_INTERNAL_f2a2e11c_4_k_cu_main4cuda3std6ranges3__45__cpo8distanceE,(_ZN30_INTERNAL_f2a2e11c_4_k_cu_main6thrust24THRUST_300001_SM_1000_NS12placeholders3_10E - _ZN30_INTERNAL_f2a2e11c_4_k_cu_main4cuda3std6ranges3__45__cpo8distanceE)
_ZN30_INTERNAL_f2a2e11c_4_k_cu_main4cuda3std6ranges3__45__cpo8distanceE:
	.zero		1
	.type		_ZN30_INTERNAL_f2a2e11c_4_k_cu_main6thrust24THRUST_300001_SM_1000_NS12placeholders3_10E,@object
	.size		_ZN30_INTERNAL_f2a2e11c_4_k_cu_main6thrust24THRUST_300001_SM_1000_NS12placeholders3_10E,(_ZN30_INTERNAL_f2a2e11c_4_k_cu_main4cuda3std3__419piecewise_constructE - _ZN30_INTERNAL_f2a2e11c_4_k_cu_main6thrust24THRUST_300001_SM_1000_NS12placeholders3_10E)
_ZN30_INTERNAL_f2a2e11c_4_k_cu_main6thrust24THRUST_300001_SM_1000_NS12placeholders3_10E:
	.zero		1
	.type		_ZN30_INTERNAL_f2a2e11c_4_k_cu_main4cuda3std3__419piecewise_constructE,@object
	.size		_ZN30_INTERNAL_f2a2e11c_4_k_cu_main4cuda3std3__419piecewise_constructE,(_ZN30_INTERNAL_f2a2e11c_4_k_cu_main4cuda3std6ranges3__45__cpo5cdataE - _ZN30_INTERNAL_f2a2e11c_4_k_cu_main4cuda3std3__419piecewise_constructE)
_ZN30_INTERNAL_f2a2e11c_4_k_cu_main4cuda3std3__419piecewise_constructE:
	.zero		1
	.type		_ZN30_INTERNAL_f2a2e11c_4_k_cu_main4cuda3std6ranges3__45__cpo5cdataE,@object
	.size		_ZN30_INTERNAL_f2a2e11c_4_k_cu_main4cuda3std6ranges3__45__cpo5cdataE,(_ZN30_INTERNAL_f2a2e11c_4_k_cu_main6thrust24THRUST_300001_SM_1000_NS12placeholders2_2E - _ZN30_INTERNAL_f2a2e11c_4_k_cu_main4cuda3std6ranges3__45__cpo5cdataE)
_ZN30_INTERNAL_f2a2e11c_4_k_cu_main4cuda3std6ranges3__45__cpo5cdataE:
	.zero		1
	.type		_ZN30_INTERNAL_f2a2e11c_4_k_cu_main6thrust24THRUST_300001_SM_1000_NS12placeholders2_2E,@object
	.size		_ZN30_INTERNAL_f2a2e11c_4_k_cu_main6thrust24THRUST_300001_SM_1000_NS12placeholders2_2E,(_ZN30_INTERNAL_f2a2e11c_4_k_cu_main4cuda3std3__45__cpo3endE - _ZN30_INTERNAL_f2a2e11c_4_k_cu_main6thrust24THRUST_300001_SM_1000_NS12placeholders2_2E)
_ZN30_INTERNAL_f2a2e11c_4_k_cu_main6thrust24THRUST_300001_SM_1000_NS12placeholders2_2E:
	.zero		1
	.type		_ZN30_INTERNAL_f2a2e11c_4_k_cu_main4cuda3std3__45__cpo3endE,@object
	.size		_ZN30_INTERNAL_f2a2e11c_4_k_cu_main4cuda3std3__45__cpo3endE,(_ZN30_INTERNAL_f2a2e11c_4_k_cu_main4cuda3std6ranges3__45__cpo3endE - _ZN30_INTERNAL_f2a2e11c_4_k_cu_main4cuda3std3__45__cpo3endE)
_ZN30_INTERNAL_f2a2e11c_4_k_cu_main4cuda3std3__45__cpo3endE:
	.zero		1
	.type		_ZN30_INTERNAL_f2a2e11c_4_k_cu_main4cuda3std6ranges3__45__cpo3endE,@object
	.size		_ZN30_INTERNAL_f2a2e11c_4_k_cu_main4cuda3std6ranges3__45__cpo3endE,(_ZN30_INTERNAL_f2a2e11c_4_k_cu_main6thrust24THRUST_300001_SM_1000_NS12placeholders2_6E - _ZN30_INTERNAL_f2a2e11c_4_k_cu_main4cuda3std6ranges3__45__cpo3endE)
_ZN30_INTERNAL_f2a2e11c_4_k_cu_main4cuda3std6ranges3__45__cpo3endE:
	.zero		1
	.type		_ZN30_INTERNAL_f2a2e11c_4_k_cu_main6thrust24THRUST_300001_SM_1000_NS12placeholders2_6E,@object
	.size		_ZN30_INTERNAL_f2a2e11c_4_k_cu_main6thrust24THRUST_300001_SM_1000_NS12placeholders2_6E,(_ZN30_INTERNAL_f2a2e11c_4_k_cu_main4cuda3std3__45__cpo4rendE - _ZN30_INTERNAL_f2a2e11c_4_k_cu_main6thrust24THRUST_300001_SM_1000_NS12placeholders2_6E)
_ZN30_INTERNAL_f2a2e11c_4_k_cu_main6thrust24THRUST_300001_SM_1000_NS12placeholders2_6E:
	.zero		1
	.type		_ZN30_INTERNAL_f2a2e11c_4_k_cu_main4cuda3std3__45__cpo4rendE,@object
	.size		_ZN30_INTERNAL_f2a2e11c_4_k_cu_main4cuda3std3__45__cpo4rendE,(_ZN30_INTERNAL_f2a2e11c_4_k_cu_main4cuda3std6ranges3__45__cpo9iter_swapE - _ZN30_INTERNAL_f2a2e11c_4_k_cu_main4cuda3std3__45__cpo4rendE)
_ZN30_INTERNAL_f2a2e11c_4_k_cu_main4cuda3std3__45__cpo4rendE:
	.zero		1
	.type		_ZN30_INTERNAL_f2a2e11c_4_k_cu_main4cuda3std6ranges3__45__cpo9iter_swapE,@object
	.size		_ZN30_INTERNAL_f2a2e11c_4_k_cu_main4cuda3std6ranges3__45__cpo9iter_swapE,(_ZN30_INTERNAL_f2a2e11c_4_k_cu_main4cuda3std3__48unexpectE - _ZN30_INTERNAL_f2a2e11c_4_k_cu_main4cuda3std6ranges3__45__cpo9iter_swapE)
_ZN30_INTERNAL_f2a2e11c_4_k_cu_main4cuda3std6ranges3__45__cpo9iter_swapE:
	.zero		1
	.type		_ZN30_INTERNAL_f2a2e11c_4_k_cu_main4cuda3std3__48unexpectE,@object
	.size		_ZN30_INTERNAL_f2a2e11c_4_k_cu_main4cuda3std3__48unexpectE,(_ZN30_INTERNAL_f2a2e11c_4_k_cu_main6thrust24THRUST_300001_SM_1000_NS8cuda_cub3parE - _ZN30_INTERNAL_f2a2e11c_4_k_cu_main4cuda3std3__48unexpectE)
_ZN30_INTERNAL_f2a2e11c_4_k_cu_main4cuda3std3__48unexpectE:
	.zero		1
	.type		_ZN30_INTERNAL_f2a2e11c_4_k_cu_main6thrust24THRUST_300001_SM_1000_NS8cuda_cub3parE,@object
	.size		_ZN30_INTERNAL_f2a2e11c_4_k_cu_main6thrust24THRUST_300001_SM_1000_NS8cuda_cub3parE,(_ZN30_INTERNAL_f2a2e11c_4_k_cu_main6thrust24THRUST_300001_SM_1000_NS12placeholders2_4E - _ZN30_INTERNAL_f2a2e11c_4_k_cu_main6thrust24THRUST_300001_SM_1000_NS8cuda_cub3parE)
_ZN30_INTERNAL_f2a2e11c_4_k_cu_main6thrust24THRUST_300001_SM_1000_NS8cuda_cub3parE:
	.zero		1
	.type		_ZN30_INTERNAL_f2a2e11c_4_k_cu_main6thrust24THRUST_300001_SM_1000_NS12placeholders2_4E,@object
	.size		_ZN30_INTERNAL_f2a2e11c_4_k_cu_main6thrust24THRUST_300001_SM_1000_NS12placeholders2_4E,(_ZN30_INTERNAL_f2a2e11c_4_k_cu_main4cuda3std3__45__cpo4cendE - _ZN30_INTERNAL_f2a2e11c_4_k_cu_main6thrust24THRUST_300001_SM_1000_NS12placeholders2_4E)
_ZN30_INTERNAL_f2a2e11c_4_k_cu_main6thrust24THRUST_300001_SM_1000_NS12placeholders2_4E:
	.zero		1
	.type		_ZN30_INTERNAL_f2a2e11c_4_k_cu_main4cuda3std3__45__cpo4cendE,@object
	.size		_ZN30_INTERNAL_f2a2e11c_4_k_cu_main4cuda3std3__45__cpo4cendE,(_ZN30_INTERNAL_f2a2e11c_4_k_cu_main4cuda3std6ranges3__45__cpo4cendE - _ZN30_INTERNAL_f2a2e11c_4_k_cu_main4cuda3std3__45__cpo4cendE)
_ZN30_INTERNAL_f2a2e11c_4_k_cu_main4cuda3std3__45__cpo4cendE:
	.zero		1
	.type		_ZN30_INTERNAL_f2a2e11c_4_k_cu_main4cuda3std6ranges3__45__cpo4cendE,@object
	.size		_ZN30_INTERNAL_f2a2e11c_4_k_cu_main4cuda3std6ranges3__45__cpo4cendE,(_ZN30_INTERNAL_f2a2e11c_4_k_cu_main4cuda3std3__420unreachable_sentinelE - _ZN30_INTERNAL_f2a2e11c_4_k_cu_main4cuda3std6ranges3__45__cpo4cendE)
_ZN30_INTERNAL_f2a2e11c_4_k_cu_main4cuda3std6ranges3__45__cpo4cendE:
	.zero		1
	.type		_ZN30_INTERNAL_f2a2e11c_4_k_cu_main4cuda3std3__420unreachable_sentinelE,@object
	.size		_ZN30_INTERNAL_f2a2e11c_4_k_cu_main4cuda3std3__420unreachable_sentinelE,(_ZN30_INTERNAL_f2a2e11c_4_k_cu_main4cuda3std6ranges3__45__cpo5ssizeE - _ZN30_INTERNAL_f2a2e11c_4_k_cu_main4cuda3std3__420unreachable_sentinelE)
_ZN30_INTERNAL_f2a2e11c_4_k_cu_main4cuda3std3__420unreachable_sentinelE:
	.zero		1
	.type		_ZN30_INTERNAL_f2a2e11c_4_k_cu_main4cuda3std6ranges3__45__cpo5ssizeE,@object
	.size		_ZN30_INTERNAL_f2a2e11c_4_k_cu_main4cuda3std6ranges3__45__cpo5ssizeE,(_ZN30_INTERNAL_f2a2e11c_4_k_cu_main6thrust24THRUST_300001_SM_1000_NS12placeholders2_8E - _ZN30_INTERNAL_f2a2e11c_4_k_cu_main4cuda3std6ranges3__45__cpo5ssizeE)
_ZN30_INTERNAL_f2a2e11c_4_k_cu_main4cuda3std6ranges3__45__cpo5ssizeE:
	.zero		1
	.type		_ZN30_INTERNAL_f2a2e11c_4_k_cu_main6thrust24THRUST_300001_SM_1000_NS12placeholders2_8E,@object
	.size		_ZN30_INTERNAL_f2a2e11c_4_k_cu_main6thrust24THRUST_300001_SM_1000_NS12placeholders2_8E,(_ZN30_INTERNAL_f2a2e11c_4_k_cu_main4cuda3std3__45__cpo5crendE - _ZN30_INTERNAL_f2a2e11c_4_k_cu_main6thrust24THRUST_300001_SM_1000_NS12placeholders2_8E)
_ZN30_INTERNAL_f2a2e11c_4_k_cu_main6thrust24THRUST_300001_SM_1000_NS12placeholders2_8E:
	.zero		1
	.type		_ZN30_INTERNAL_f2a2e11c_4_k_cu_main4cuda3std3__45__cpo5crendE,@object
	.size		_ZN30_INTERNAL_f2a2e11c_4_k_cu_main4cuda3std3__45__cpo5crendE,(_ZN30_INTERNAL_f2a2e11c_4_k_cu_main4cuda3std6ranges3__45__cpo4prevE - _ZN30_INTERNAL_f2a2e11c_4_k_cu_main4cuda3std3__45__cpo5crendE)
_ZN30_INTERNAL_f2a2e11c_4_k_cu_main4cuda3std3__45__cpo5crendE:
	.zero		1
	.type		_ZN30_INTERNAL_f2a2e11c_4_k_cu_main4cuda3std6ranges3__45__cpo4prevE,@object
	.size		_ZN30_INTERNAL_f2a2e11c_4_k_cu_main4cuda3std6ranges3__45__cpo4prevE,(_ZN30_INTERNAL_f2a2e11c_4_k_cu_main4cuda3std6ranges3__45__cpo9iter_moveE - _ZN30_INTERNAL_f2a2e11c_4_k_cu_main4cuda3std6ranges3__45__cpo4prevE)
_ZN30_INTERNAL_f2a2e11c_4_k_cu_main4cuda3std6ranges3__45__cpo4prevE:
	.zero		1
	.type		_ZN30_INTERNAL_f2a2e11c_4_k_cu_main4cuda3std6ranges3__45__cpo9iter_moveE,@object
	.size		_ZN30_INTERNAL_f2a2e11c_4_k_cu_main4cuda3std6ranges3__45__cpo9iter_moveE,(_ZN30_INTERNAL_f2a2e11c_4_k_cu_main6thrust24THRUST_300001_SM_1000_NS6system6detail10sequential3seqE - _ZN30_INTERNAL_f2a2e11c_4_k_cu_main4cuda3std6ranges3__45__cpo9iter_moveE)
_ZN30_INTERNAL_f2a2e11c_4_k_cu_main4cuda3std6ranges3__45__cpo9iter_moveE:
	.zero		1
	.type		_ZN30_INTERNAL_f2a2e11c_4_k_cu_main6thrust24THRUST_300001_SM_1000_NS6system6detail10sequential3seqE,@object
	.size		_ZN30_INTERNAL_f2a2e11c_4_k_cu_main6thrust24THRUST_300001_SM_1000_NS6system6detail10sequential3seqE,(.L_31 - _ZN30_INTERNAL_f2a2e11c_4_k_cu_main6thrust24THRUST_300001_SM_1000_NS6system6detail10sequential3seqE)
_ZN30_INTERNAL_f2a2e11c_4_k_cu_main6thrust24THRUST_300001_SM_1000_NS6system6detail10sequential3seqE:
	.zero		1
.L_31:


//--------------------- .nv.constant0._ZN3cub18CUB_300001_SM_10006detail6select23DeviceSelectSweepKernelINS2_10policy_hubIN4cuda3std3__45tupleIJffEEENS0_8NullTypeEiLb0ELNS0_10SelectImplE1EE10Policy1000EN6thrust24THRUST_300001_SM_1000_NS12zip_iteratorINS8_IJNSF_6detail15normal_iteratorINSF_10device_ptrIfEEEESL_EEEEEPSA_SN_PlNS0_13ScanTileStateIiLb1EEENS7_10__not_fn_tI17is_outside_circleEESA_iNS2_19streaming_context_tIlLb1EEELSB_1EEEvT0_T1_T2_T3_T4_T5_T6_T7_iT8_NS1_7vsmem_tE --------------------------
	.section	.nv.constant0._ZN3cub18CUB_300001_SM_10006detail6select23DeviceSelectSweepKernelINS2_10policy_hubIN4cuda3std3__45tupleIJffEEENS0_8NullTypeEiLb0ELNS0_10SelectImplE1EE10Policy1000EN6thrust24THRUST_300001_SM_1000_NS12zip_iteratorINS8_IJNSF_6detail15normal_iteratorINSF_10device_ptrIfEEEESL_EEEEEPSA_SN_PlNS0_13ScanTileStateIiLb1EEENS7_10__not_fn_tI17is_outside_circleEESA_iNS2_19streaming_context_tIlLb1EEELSB_1EEEvT0_T1_T2_T3_T4_T5_T6_T7_iT8_NS1_7vsmem_tE,"a",@progbits
	.sectionflags	@""
	.align	4
.nv.constant0._ZN3cub18CUB_300001_SM_10006detail6select23DeviceSelectSweepKernelINS2_10policy_hubIN4cuda3std3__45tupleIJffEEENS0_8NullTypeEiLb0ELNS0_10SelectImplE1EE10Policy1000EN6thrust24THRUST_300001_SM_1000_NS12zip_iteratorINS8_IJNSF_6detail15normal_iteratorINSF_10device_ptrIfEEEESL_EEEEEPSA_SN_PlNS0_13ScanTileStateIiLb1EEENS7_10__not_fn_tI17is_outside_circleEESA_iNS2_19streaming_context_tIlLb1EEELSB_1EEEvT0_T1_T2_T3_T4_T5_T6_T7_iT8_NS1_7vsmem_tE:
	.zero		1016


//--------------------- .nv.constant0._ZN3cub18CUB_300001_SM_10006detail4scan23DeviceCompactInitKernelINS0_13ScanTileStateIiLb1EEEPlEEvT_iT0_ --------------------------
	.section	.nv.constant0._ZN3cub18CUB_300001_SM_10006detail4scan23DeviceCompactInitKernelINS0_13ScanTileStateIiLb1EEEPlEEvT_iT0_,"a",@progbits
	.sectionflags	@""
	.align	4
.nv.constant0._ZN3cub18CUB_300001_SM_10006detail4scan23DeviceCompactInitKernelINS0_13ScanTileStateIiLb1EEEPlEEvT_iT0_:
	.zero		920


//--------------------- .nv.constant0._ZN3cub18CUB_300001_SM_10006detail8for_each13static_kernelINS2_12policy_hub_t12policy_500_tEmN6thrust24THRUST_300001_SM_1000_NS8cuda_cub20__uninitialized_fill7functorINS7_10device_ptrIfEEfEEEEvT0_T1_ --------------------------
	.section	.nv.constant0._ZN3cub18CUB_300001_SM_10006detail8for_each13static_kernelINS2_12policy_hub_t12policy_500_tEmN6thrust24THRUST_300001_SM_1000_NS8cuda_cub20__uninitialized_fill7functorINS7_10device_ptrIfEEfEEEEvT0_T1_,"a",@progbits
	.sectionflags	@""
	.align	4
.nv.constant0._ZN3cub18CUB_300001_SM_10006detail8for_each13static_kernelINS2_12policy_hub_t12policy_500_tEmN6thrust24THRUST_300001_SM_1000_NS8cuda_cub20__uninitialized_fill7functorINS7_10device_ptrIfEEfEEEEvT0_T1_:
	.zero		920


//--------------------- .nv.constant0._ZN3cub18CUB_300001_SM_10006detail11EmptyKernelIvEEvv --------------------------
	.section	.nv.constant0._ZN3cub18CUB_300001_SM_10006detail11EmptyKernelIvEEvv,"a",@progbits
	.sectionflags	@""
	.align	4
.nv.constant0._ZN3cub18CUB_300001_SM_10006detail11EmptyKernelIvEEvv:
	.zero		896


//--------------------- SYMBOLS --------------------------

	.type		.nv.reservedSmem.offset0,@object
	.size		.nv.reservedSmem.offset0,0x4
	.type		.nv.reservedSmem.cap,@object
	.size		.nv.reservedSmem.cap,0x4
